//
// Generated by NVIDIA NVVM Compiler
//
// Compiler Build ID: CL-36424714
// Cuda compilation tools, release 13.0, V13.0.88
// Based on NVVM 20.0.0
//

.version 9.0
.target sm_100
.address_size 64

	// .globl	_Z6rotatePdS_mii

.visible .entry _Z6rotatePdS_mii(
	.param .u64 .ptr .align 1 _Z6rotatePdS_mii_param_0,
	.param .u64 .ptr .align 1 _Z6rotatePdS_mii_param_1,
	.param .u64 _Z6rotatePdS_mii_param_2,
	.param .u32 _Z6rotatePdS_mii_param_3,
	.param .u32 _Z6rotatePdS_mii_param_4
)
{
	.reg .pred 	%p<4>;
	.reg .b32 	%r<18>;
	.reg .b64 	%rd<28>;
	.reg .b64 	%fd<2>;

	ld.param.u64 	%rd13, [_Z6rotatePdS_mii_param_0];
	ld.param.u64 	%rd14, [_Z6rotatePdS_mii_param_1];
	ld.param.u64 	%rd15, [_Z6rotatePdS_mii_param_2];
	ld.param.u32 	%r5, [_Z6rotatePdS_mii_param_3];
	ld.param.u32 	%r6, [_Z6rotatePdS_mii_param_4];
	cvta.to.global.u64 	%rd1, %rd13;
	cvta.to.global.u64 	%rd2, %rd14;
	mov.u32 	%r7, %ctaid.x;
	mov.u32 	%r8, %ntid.x;
	mov.u32 	%r9, %tid.x;
	mad.lo.s32 	%r17, %r7, %r8, %r9;
	mov.u32 	%r10, %nctaid.x;
	mul.lo.s32 	%r2, %r8, %r10;
	cvt.s64.s32 	%rd16, %r5;
	mul.lo.s64 	%rd3, %rd15, %rd16;
	rem.s32 	%r11, %r6, %r5;
	cvt.s64.s32 	%rd25, %r17;
	cvt.s64.s32 	%rd17, %r11;
	mad.lo.s64 	%rd26, %rd15, %rd17, %rd25;
	setp.le.u64 	%p1, %rd3, %rd25;
	@%p1 bra 	$L__BB0_5;
$L__BB0_1:
	or.b64  	%rd18, %rd26, %rd3;
	and.b64  	%rd19, %rd18, -4294967296;
	setp.ne.s64 	%p2, %rd19, 0;
	@%p2 bra 	$L__BB0_3;
	cvt.u32.u64 	%r12, %rd3;
	cvt.u32.u64 	%r13, %rd26;
	rem.u32 	%r14, %r13, %r12;
	cvt.u64.u32 	%rd27, %r14;
	bra.uni 	$L__BB0_4;
$L__BB0_3:
	rem.u64 	%rd27, %rd26, %rd3;
$L__BB0_4:
	cvt.u32.u64 	%r15, %rd27;
	shl.b64 	%rd20, %rd27, 32;
	shr.s64 	%rd21, %rd20, 29;
	add.s64 	%rd22, %rd2, %rd21;
	ld.global.f64 	%fd1, [%rd22];
	shl.b64 	%rd23, %rd25, 3;
	add.s64 	%rd24, %rd1, %rd23;
	st.global.f64 	[%rd24], %fd1;
	add.s32 	%r17, %r17, %r2;
	add.s32 	%r16, %r2, %r15;
	cvt.s64.s32 	%rd26, %r16;
	cvt.s64.s32 	%rd25, %r17;
	setp.gt.u64 	%p3, %rd3, %rd25;
	@%p3 bra 	$L__BB0_1;
$L__BB0_5:
	ret;

}
	// .globl	_Z10rotate_revPdS_mii
.visible .entry _Z10rotate_revPdS_mii(
	.param .u64 .ptr .align 1 _Z10rotate_revPdS_mii_param_0,
	.param .u64 .ptr .align 1 _Z10rotate_revPdS_mii_param_1,
	.param .u64 _Z10rotate_revPdS_mii_param_2,
	.param .u32 _Z10rotate_revPdS_mii_param_3,
	.param .u32 _Z10rotate_revPdS_mii_param_4
)
{
	.reg .pred 	%p<5>;
	.reg .b32 	%r<30>;
	.reg .b64 	%rd<41>;
	.reg .b64 	%fd<2>;

	ld.param.u64 	%rd19, [_Z10rotate_revPdS_mii_param_0];
	ld.param.u64 	%rd20, [_Z10rotate_revPdS_mii_param_1];
	ld.param.u64 	%rd21, [_Z10rotate_revPdS_mii_param_2];
	ld.param.u32 	%r9, [_Z10rotate_revPdS_mii_param_3];
	ld.param.u32 	%r10, [_Z10rotate_revPdS_mii_param_4];
	mov.u32 	%r11, %ctaid.x;
	mov.u32 	%r12, %ntid.x;
	mov.u32 	%r13, %tid.x;
	mad.lo.s32 	%r14, %r11, %r12, %r13;
	mov.u32 	%r15, %nctaid.x;
	mul.lo.s32 	%r1, %r12, %r15;
	cvt.s64.s32 	%rd22, %r9;
	mul.lo.s64 	%rd1, %rd21, %rd22;
	cvt.s64.s32 	%rd2, %r14;
	or.b64  	%rd23, %rd2, %rd21;
	and.b64  	%rd24, %rd23, -4294967296;
	setp.ne.s64 	%p1, %rd24, 0;
	@%p1 bra 	$L__BB1_2;
	cvt.u32.u64 	%r16, %rd21;
	cvt.u32.u64 	%r17, %rd2;
	div.u32 	%r18, %r17, %r16;
	mul.lo.s32 	%r19, %r18, %r16;
	sub.s32 	%r20, %r17, %r19;
	cvt.u64.u32 	%rd37, %r18;
	cvt.u64.u32 	%rd38, %r20;
	bra.uni 	$L__BB1_3;
$L__BB1_2:
	div.u64 	%rd37, %rd2, %rd21;
	mul.lo.s64 	%rd25, %rd37, %rd21;
	sub.s64 	%rd38, %rd2, %rd25;
$L__BB1_3:
	cvt.s64.s32 	%rd9, %r1;
	or.b64  	%rd26, %rd9, %rd21;
	and.b64  	%rd27, %rd26, -4294967296;
	setp.ne.s64 	%p2, %rd27, 0;
	@%p2 bra 	$L__BB1_5;
	cvt.u32.u64 	%r21, %rd21;
	cvt.u32.u64 	%r22, %rd9;
	div.u32 	%r23, %r22, %r21;
	cvt.u64.u32 	%rd39, %r23;
	bra.uni 	$L__BB1_6;
$L__BB1_5:
	div.u64 	%rd39, %rd9, %rd21;
$L__BB1_6:
	shl.b64 	%rd28, %rd38, 32;
	shr.s64 	%rd29, %rd28, 29;
	cvta.to.global.u64 	%rd30, %rd20;
	add.s64 	%rd13, %rd30, %rd29;
	mad.lo.s64 	%rd14, %rd37, %rd21, %rd38;
	add.s32 	%r24, %r10, %r9;
	cvt.u32.u64 	%r25, %rd37;
	sub.s32 	%r28, %r24, %r25;
	cvt.s64.s32 	%rd40, %rd14;
	setp.le.u64 	%p3, %rd1, %rd40;
	@%p3 bra 	$L__BB1_9;
	cvt.u32.u64 	%r26, %rd39;
	cvt.u32.u64 	%r29, %rd14;
	sub.s32 	%r4, %r9, %r26;
	cvta.to.global.u64 	%rd16, %rd19;
$L__BB1_8:
	rem.s32 	%r27, %r28, %r9;
	cvt.s64.s32 	%rd31, %r27;
	mul.lo.s64 	%rd32, %rd21, %rd31;
	shl.b64 	%rd33, %rd32, 3;
	add.s64 	%rd34, %rd13, %rd33;
	ld.global.f64 	%fd1, [%rd34];
	shl.b64 	%rd35, %rd40, 3;
	add.s64 	%rd36, %rd16, %rd35;
	st.global.f64 	[%rd36], %fd1;
	add.s32 	%r29, %r29, %r1;
	add.s32 	%r28, %r4, %r27;
	cvt.s64.s32 	%rd40, %r29;
	setp.gt.u64 	%p4, %rd1, %rd40;
	@%p4 bra 	$L__BB1_8;
$L__BB1_9:
	ret;

}
	// .globl	_Z4packPdS_iii
.visible .entry _Z4packPdS_iii(
	.param .u64 .ptr .align 1 _Z4packPdS_iii_param_0,
	.param .u64 .ptr .align 1 _Z4packPdS_iii_param_1,
	.param .u32 _Z4packPdS_iii_param_2,
	.param .u32 _Z4packPdS_iii_param_3,
	.param .u32 _Z4packPdS_iii_param_4
)
{


	ret;

}


// ===== COMPILED SASS (sm_100) =====

	.target	sm_100

	.elftype	@"ET_EXEC"


//--------------------- .note.nv.tkinfo           --------------------------
	.section	.note.nv.tkinfo,"",@"SHT_NOTE"
	.sectionflags	@"SHF_NOTE_NV_TKINFO"
	.tkinfo
        /*0018*/ 	.word	0x00000002
        /*0030*/ 	.string	""
        /*0030*/ 	.string	"ptxas"
        /*0030*/ 	.string	"Cuda compilation tools, release 13.0, V13.0.88"
        /*0030*/ 	.string	"Build cuda_13.0.r13.0/compiler.36424714_0"
        /*0030*/ 	.string	"-arch sm_100 -m 64 "



//--------------------- .note.nv.cuinfo           --------------------------
	.section	.note.nv.cuinfo,"",@"SHT_NOTE"
	.sectionflags	@"SHF_NOTE_NV_CUINFO"
        /*0018*/ 	.short	0x0002
        /*001a*/ 	.short	0x0064
        /*001c*/ 	.short	0x0082
	.zero		2


//--------------------- .nv.info                  --------------------------
	.section	.nv.info,"",@"SHT_CUDA_INFO"
	.align	4


	//----- nvinfo : EIATTR_REGCOUNT
	.align		4
        /*0000*/ 	.byte	0x04, 0x2f
        /*0002*/ 	.short	(.L_1 - .L_0)
	.align		4
.L_0:
        /*0004*/ 	.word	index@(_Z6rotatePdS_mii)
        /*0008*/ 	.word	0x00000016


	//----- nvinfo : EIATTR_FRAME_SIZE
	.align		4
.L_1:
        /*000c*/ 	.byte	0x04, 0x11
        /*000e*/ 	.short	(.L_3 - .L_2)
	.align		4
.L_2:
        /*0010*/ 	.word	index@($__internal_1_$__cuda_sm20_rem_u64)
        /*0014*/ 	.word	0x00000000


	//----- nvinfo : EIATTR_FRAME_SIZE
	.align		4
.L_3:
        /*0018*/ 	.byte	0x04, 0x11
        /*001a*/ 	.short	(.L_5 - .L_4)
	.align		4
.L_4:
        /*001c*/ 	.word	index@(_Z6rotatePdS_mii)
        /*0020*/ 	.word	0x00000000


	//----- nvinfo : EIATTR_REGCOUNT
	.align		4
.L_5:
        /*0024*/ 	.byte	0x04, 0x2f
        /*0026*/ 	.short	(.L_7 - .L_6)
	.align		4
.L_6:
        /*0028*/ 	.word	index@(_Z10rotate_revPdS_mii)
        /*002c*/ 	.word	0x00000018


	//----- nvinfo : EIATTR_FRAME_SIZE
	.align		4
.L_7:
        /*0030*/ 	.byte	0x04, 0x11
        /*0032*/ 	.short	(.L_9 - .L_8)
	.align		4
.L_8:
        /*0034*/ 	.word	index@($__internal_0_$__cuda_sm20_div_u64)
        /*0038*/ 	.word	0x00000000


	//----- nvinfo : EIATTR_FRAME_SIZE
	.align		4
.L_9:
        /*003c*/ 	.byte	0x04, 0x11
        /*003e*/ 	.short	(.L_11 - .L_10)
	.align		4
.L_10:
        /*0040*/ 	.word	index@(_Z10rotate_revPdS_mii)
        /*0044*/ 	.word	0x00000000


	//----- nvinfo : EIATTR_REGCOUNT
	.align		4
.L_11:
        /*0048*/ 	.byte	0x04, 0x2f
        /*004a*/ 	.short	(.L_13 - .L_12)
	.align		4
.L_12:
        /*004c*/ 	.word	index@(_Z4packPdS_iii)
        /*0050*/ 	.word	0x00000004


	//----- nvinfo : EIATTR_FRAME_SIZE
	.align		4
.L_13:
        /*0054*/ 	.byte	0x04, 0x11
        /*0056*/ 	.short	(.L_15 - .L_14)
	.align		4
.L_14:
        /*0058*/ 	.word	index@(_Z4packPdS_iii)
        /*005c*/ 	.word	0x00000000


	//----- nvinfo : EIATTR_MIN_STACK_SIZE
	.align		4
.L_15:
        /*0060*/ 	.byte	0x04, 0x12
        /*0062*/ 	.short	(.L_17 - .L_16)
	.align		4
.L_16:
        /*0064*/ 	.word	index@(_Z4packPdS_iii)
        /*0068*/ 	.word	0x00000000


	//----- nvinfo : EIATTR_MIN_STACK_SIZE
	.align		4
.L_17:
        /*006c*/ 	.byte	0x04, 0x12
        /*006e*/ 	.short	(.L_19 - .L_18)
	.align		4
.L_18:
        /*0070*/ 	.word	index@(_Z10rotate_revPdS_mii)
        /*0074*/ 	.word	0x00000000


	//----- nvinfo : EIATTR_MIN_STACK_SIZE
	.align		4
.L_19:
        /*0078*/ 	.byte	0x04, 0x12
        /*007a*/ 	.short	(.L_21 - .L_20)
	.align		4
.L_20:
        /*007c*/ 	.word	index@(_Z6rotatePdS_mii)
        /*0080*/ 	.word	0x00000000
.L_21:


//--------------------- .nv.compat                --------------------------
	.section	.nv.compat,"",@"SHT_CUDA_COMPAT_INFO"
	.align	4
        /*0000*/ 	.byte	0x02, 0x09, 0x00, 0x00, 0x02, 0x02, 0x01, 0x00, 0x02, 0x05, 0x05, 0x00, 0x03, 0x07, 0x01, 0x01
        /*0010*/ 	.byte	0x02, 0x03, 0x00, 0x00, 0x02, 0x06, 0x01, 0x00, 0x04, 0x0b, 0x08, 0x00, 0x09, 0x00, 0x00, 0x00
        /*0020*/ 	.byte	0x00, 0x00, 0x00, 0x00


//--------------------- .nv.info._Z4packPdS_iii   --------------------------
	.section	.nv.info._Z4packPdS_iii,"",@"SHT_CUDA_INFO"
	.sectionflags	@""
	.align	4


	//----- nvinfo : EIATTR_CUDA_API_VERSION
	.align		4
        /*0000*/ 	.byte	0x04, 0x37
        /*0002*/ 	.short	(.L_23 - .L_22)
.L_22:
        /*0004*/ 	.word	0x00000082


	//----- nvinfo : EIATTR_KPARAM_INFO
	.align		4
.L_23:
        /*0008*/ 	.byte	0x04, 0x17
        /*000a*/ 	.short	(.L_25 - .L_24)
.L_24:
        /*000c*/ 	.word	0x00000000
        /*0010*/ 	.short	0x0004
        /*0012*/ 	.short	0x0018
        /*0014*/ 	.byte	0x00, 0xf0, 0x11, 0x00


	//----- nvinfo : EIATTR_KPARAM_INFO
	.align		4
.L_25:
        /*0018*/ 	.byte	0x04, 0x17
        /*001a*/ 	.short	(.L_27 - .L_26)
.L_26:
        /*001c*/ 	.word	0x00000000
        /*0020*/ 	.short	0x0003
        /*0022*/ 	.short	0x0014
        /*0024*/ 	.byte	0x00, 0xf0, 0x11, 0x00


	//----- nvinfo : EIATTR_KPARAM_INFO
	.align		4
.L_27:
        /*0028*/ 	.byte	0x04, 0x17
        /*002a*/ 	.short	(.L_29 - .L_28)
.L_28:
        /*002c*/ 	.word	0x00000000
        /*0030*/ 	.short	0x0002
        /*0032*/ 	.short	0x0010
        /*0034*/ 	.byte	0x00, 0xf0, 0x11, 0x00


	//----- nvinfo : EIATTR_KPARAM_INFO
	.align		4
.L_29:
        /*0038*/ 	.byte	0x04, 0x17
        /*003a*/ 	.short	(.L_31 - .L_30)
.L_30:
        /*003c*/ 	.word	0x00000000
        /*0040*/ 	.short	0x0001
        /*0042*/ 	.short	0x0008
        /*0044*/ 	.byte	0x00, 0xf5, 0x21, 0x00


	//----- nvinfo : EIATTR_KPARAM_INFO
	.align		4
.L_31:
        /*0048*/ 	.byte	0x04, 0x17
        /*004a*/ 	.short	(.L_33 - .L_32)
.L_32:
        /*004c*/ 	.word	0x00000000
        /*0050*/ 	.short	0x0000
        /*0052*/ 	.short	0x0000
        /*0054*/ 	.byte	0x00, 0xf5, 0x21, 0x00


	//----- nvinfo : EIATTR_SPARSE_MMA_MASK
	.align		4
.L_33:
        /*0058*/ 	.byte	0x03, 0x50
        /*005a*/ 	.short	0x0000


	//----- nvinfo : EIATTR_MAXREG_COUNT
	.align		4
        /*005c*/ 	.byte	0x03, 0x1b
        /*005e*/ 	.short	0x00ff


	//----- nvinfo : EIATTR_MERCURY_ISA_VERSION
	.align		4
        /*0060*/ 	.byte	0x03, 0x5f
        /*0062*/ 	.short	0x0101


	//----- nvinfo : EIATTR_VRC_CTA_INIT_COUNT
	.align		4
        /*0064*/ 	.byte	0x02, 0x4a
	.zero		1
	.zero		1


	//----- nvinfo : EIATTR_EXIT_INSTR_OFFSETS
	.align		4
        /*0068*/ 	.byte	0x04, 0x1c
        /*006a*/ 	.short	(.L_35 - .L_34)


	//   ....[0]....
.L_34:
        /*006c*/ 	.word	0x00000010


	//----- nvinfo : EIATTR_CBANK_PARAM_SIZE
	.align		4
.L_35:
        /*0070*/ 	.byte	0x03, 0x19
        /*0072*/ 	.short	0x001c


	//----- nvinfo : EIATTR_PARAM_CBANK
	.align		4
        /*0074*/ 	.byte	0x04, 0x0a
        /*0076*/ 	.short	(.L_37 - .L_36)
	.align		4
.L_36:
        /*0078*/ 	.word	index@(.nv.constant0._Z4packPdS_iii)
        /*007c*/ 	.short	0x0380
        /*007e*/ 	.short	0x001c


	//----- nvinfo : EIATTR_SW_WAR
	.align		4
.L_37:
        /*0080*/ 	.byte	0x04, 0x36
        /*0082*/ 	.short	(.L_39 - .L_38)
.L_38:
        /*0084*/ 	.word	0x00000008
.L_39:


//--------------------- .nv.info._Z10rotate_revPdS_mii --------------------------
	.section	.nv.info._Z10rotate_revPdS_mii,"",@"SHT_CUDA_INFO"
	.sectionflags	@""
	.align	4


	//----- nvinfo : EIATTR_CUDA_API_VERSION
	.align		4
        /*0000*/ 	.byte	0x04, 0x37
        /*0002*/ 	.short	(.L_41 - .L_40)
.L_40:
        /*0004*/ 	.word	0x00000082


	//----- nvinfo : EIATTR_KPARAM_INFO
	.align		4
.L_41:
        /*0008*/ 	.byte	0x04, 0x17
        /*000a*/ 	.short	(.L_43 - .L_42)
.L_42:
        /*000c*/ 	.word	0x00000000
        /*0010*/ 	.short	0x0004
        /*0012*/ 	.short	0x001c
        /*0014*/ 	.byte	0x00, 0xf0, 0x11, 0x00


	//----- nvinfo : EIATTR_KPARAM_INFO
	.align		4
.L_43:
        /*0018*/ 	.byte	0x04, 0x17
        /*001a*/ 	.short	(.L_45 - .L_44)
.L_44:
        /*001c*/ 	.word	0x00000000
        /*0020*/ 	.short	0x0003
        /*0022*/ 	.short	0x0018
        /*0024*/ 	.byte	0x00, 0xf0, 0x11, 0x00


	//----- nvinfo : EIATTR_KPARAM_INFO
	.align		4
.L_45:
        /*0028*/ 	.byte	0x04, 0x17
        /*002a*/ 	.short	(.L_47 - .L_46)
.L_46:
        /*002c*/ 	.word	0x00000000
        /*0030*/ 	.short	0x0002
        /*0032*/ 	.short	0x0010
        /*0034*/ 	.byte	0x00, 0xf0, 0x21, 0x00


	//----- nvinfo : EIATTR_KPARAM_INFO
	.align		4
.L_47:
        /*0038*/ 	.byte	0x04, 0x17
        /*003a*/ 	.short	(.L_49 - .L_48)
.L_48:
        /*003c*/ 	.word	0x00000000
        /*0040*/ 	.short	0x0001
        /*0042*/ 	.short	0x0008
        /*0044*/ 	.byte	0x00, 0xf5, 0x21, 0x00


	//----- nvinfo : EIATTR_KPARAM_INFO
	.align		4
.L_49:
        /*0048*/ 	.byte	0x04, 0x17
        /*004a*/ 	.short	(.L_51 - .L_50)
.L_50:
        /*004c*/ 	.word	0x00000000
        /*0050*/ 	.short	0x0000
        /*0052*/ 	.short	0x0000
        /*0054*/ 	.byte	0x00, 0xf5, 0x21, 0x00


	//----- nvinfo : EIATTR_SPARSE_MMA_MASK
	.align		4
.L_51:
        /*0058*/ 	.byte	0x03, 0x50
        /*005a*/ 	.short	0x0000


	//----- nvinfo : EIATTR_MAXREG_COUNT
	.align		4
        /*005c*/ 	.byte	0x03, 0x1b
        /*005e*/ 	.short	0x00ff


	//----- nvinfo : EIATTR_MERCURY_ISA_VERSION
	.align		4
        /*0060*/ 	.byte	0x03, 0x5f
        /*0062*/ 	.short	0x0101


	//----- nvinfo : EIATTR_VRC_CTA_INIT_COUNT
	.align		4
        /*0064*/ 	.byte	0x02, 0x4a
	.zero		1
	.zero		1


	//----- nvinfo : EIATTR_EXIT_INSTR_OFFSETS
	.align		4
        /*0068*/ 	.byte	0x04, 0x1c
        /*006a*/ 	.short	(.L_53 - .L_52)


	//   ....[0]....
.L_52:
        /*006c*/ 	.word	0x000005e0


	//   ....[1]....
        /*0070*/ 	.word	0x00000900


	//----- nvinfo : EIATTR_CRS_STACK_SIZE
	.align		4
.L_53:
        /*0074*/ 	.byte	0x04, 0x1e
        /*0076*/ 	.short	(.L_55 - .L_54)
.L_54:
        /*0078*/ 	.word	0x00000000


	//----- nvinfo : EIATTR_CBANK_PARAM_SIZE
	.align		4
.L_55:
        /*007c*/ 	.byte	0x03, 0x19
        /*007e*/ 	.short	0x0020


	//----- nvinfo : EIATTR_PARAM_CBANK
	.align		4
        /*0080*/ 	.byte	0x04, 0x0a
        /*0082*/ 	.short	(.L_57 - .L_56)
	.align		4
.L_56:
        /*0084*/ 	.word	index@(.nv.constant0._Z10rotate_revPdS_mii)
        /*0088*/ 	.short	0x0380
        /*008a*/ 	.short	0x0020


	//----- nvinfo : EIATTR_SW_WAR
	.align		4
.L_57:
        /*008c*/ 	.byte	0x04, 0x36
        /*008e*/ 	.short	(.L_59 - .L_58)
.L_58:
        /*0090*/ 	.word	0x00000008
.L_59:


//--------------------- .nv.info._Z6rotatePdS_mii --------------------------
	.section	.nv.info._Z6rotatePdS_mii,"",@"SHT_CUDA_INFO"
	.sectionflags	@""
	.align	4


	//----- nvinfo : EIATTR_CUDA_API_VERSION
	.align		4
        /*0000*/ 	.byte	0x04, 0x37
        /*0002*/ 	.short	(.L_61 - .L_60)
.L_60:
        /*0004*/ 	.word	0x00000082


	//----- nvinfo : EIATTR_KPARAM_INFO
	.align		4
.L_61:
        /*0008*/ 	.byte	0x04, 0x17
        /*000a*/ 	.short	(.L_63 - .L_62)
.L_62:
        /*000c*/ 	.word	0x00000000
        /*0010*/ 	.short	0x0004
        /*0012*/ 	.short	0x001c
        /*0014*/ 	.byte	0x00, 0xf0, 0x11, 0x00


	//----- nvinfo : EIATTR_KPARAM_INFO
	.align		4
.L_63:
        /*0018*/ 	.byte	0x04, 0x17
        /*001a*/ 	.short	(.L_65 - .L_64)
.L_64:
        /*001c*/ 	.word	0x00000000
        /*0020*/ 	.short	0x0003
        /*0022*/ 	.short	0x0018
        /*0024*/ 	.byte	0x00, 0xf0, 0x11, 0x00


	//----- nvinfo : EIATTR_KPARAM_INFO
	.align		4
.L_65:
        /*0028*/ 	.byte	0x04, 0x17
        /*002a*/ 	.short	(.L_67 - .L_66)
.L_66:
        /*002c*/ 	.word	0x00000000
        /*0030*/ 	.short	0x0002
        /*0032*/ 	.short	0x0010
        /*0034*/ 	.byte	0x00, 0xf0, 0x21, 0x00


	//----- nvinfo : EIATTR_KPARAM_INFO
	.align		4
.L_67:
        /*0038*/ 	.byte	0x04, 0x17
        /*003a*/ 	.short	(.L_69 - .L_68)
.L_68:
        /*003c*/ 	.word	0x00000000
        /*0040*/ 	.short	0x0001
        /*0042*/ 	.short	0x0008
        /*0044*/ 	.byte	0x00, 0xf5, 0x21, 0x00


	//----- nvinfo : EIATTR_KPARAM_INFO
	.align		4
.L_69:
        /*0048*/ 	.byte	0x04, 0x17
        /*004a*/ 	.short	(.L_71 - .L_70)
.L_70:
        /*004c*/ 	.word	0x00000000
        /*0050*/ 	.short	0x0000
        /*0052*/ 	.short	0x0000
        /*0054*/ 	.byte	0x00, 0xf5, 0x21, 0x00


	//----- nvinfo : EIATTR_SPARSE_MMA_MASK
	.align		4
.L_71:
        /*0058*/ 	.byte	0x03, 0x50
        /*005a*/ 	.short	0x0000


	//----- nvinfo : EIATTR_MAXREG_COUNT
	.align		4
        /*005c*/ 	.byte	0x03, 0x1b
        /*005e*/ 	.short	0x00ff


	//----- nvinfo : EIATTR_MERCURY_ISA_VERSION
	.align		4
        /*0060*/ 	.byte	0x03, 0x5f
        /*0062*/ 	.short	0x0101


	//----- nvinfo : EIATTR_VRC_CTA_INIT_COUNT
	.align		4
        /*0064*/ 	.byte	0x02, 0x4a
	.zero		1
	.zero		1


	//----- nvinfo : EIATTR_EXIT_INSTR_OFFSETS
	.align		4
        /*0068*/ 	.byte	0x04, 0x1c
        /*006a*/ 	.short	(.L_73 - .L_72)


	//   ....[0]....
.L_72:
        /*006c*/ 	.word	0x00000280


	//   ....[1]....
        /*0070*/ 	.word	0x000005d0


	//----- nvinfo : EIATTR_CRS_STACK_SIZE
	.align		4
.L_73:
        /*0074*/ 	.byte	0x04, 0x1e
        /*0076*/ 	.short	(.L_75 - .L_74)
.L_74:
        /*0078*/ 	.word	0x00000000


	//----- nvinfo : EIATTR_CBANK_PARAM_SIZE
	.align		4
.L_75:
        /*007c*/ 	.byte	0x03, 0x19
        /*007e*/ 	.short	0x0020


	//----- nvinfo : EIATTR_PARAM_CBANK
	.align		4
        /*0080*/ 	.byte	0x04, 0x0a
        /*0082*/ 	.short	(.L_77 - .L_76)
	.align		4
.L_76:
        /*0084*/ 	.word	index@(.nv.constant0._Z6rotatePdS_mii)
        /*0088*/ 	.short	0x0380
        /*008a*/ 	.short	0x0020


	//----- nvinfo : EIATTR_SW_WAR
	.align		4
.L_77:
        /*008c*/ 	.byte	0x04, 0x36
        /*008e*/ 	.short	(.L_79 - .L_78)
.L_78:
        /*0090*/ 	.word	0x00000008
.L_79:


//--------------------- .nv.callgraph             --------------------------
	.section	.nv.callgraph,"",@"SHT_CUDA_CALLGRAPH"
	.align	4
	.sectionentsize	8
	.align		4
        /*0000*/ 	.word	0x00000000
	.align		4
        /*0004*/ 	.word	0xffffffff
	.align		4
        /*0008*/ 	.word	0x00000000
	.align		4
        /*000c*/ 	.word	0xfffffffe
	.align		4
        /*0010*/ 	.word	0x00000000
	.align		4
        /*0014*/ 	.word	0xfffffffd
	.align		4
        /*0018*/ 	.word	0x00000000
	.align		4
        /*001c*/ 	.word	0xfffffffc


//--------------------- .text._Z4packPdS_iii      --------------------------
	.section	.text._Z4packPdS_iii,"ax",@progbits
	.align	128
        .global         _Z4packPdS_iii
        .type           _Z4packPdS_iii,@function
        .size           _Z4packPdS_iii,(.L_x_16 - _Z4packPdS_iii)
        .other          _Z4packPdS_iii,@"STO_CUDA_ENTRY STV_DEFAULT"
_Z4packPdS_iii:
.text._Z4packPdS_iii:
[----:B------:R-:W-:Y:S01]  /*0000*/  LDC R1, c[0x0][0x37c] ;  /* 0x0000df00ff017b82 */ /* 0x000fe20000000800 */
[----:B------:R-:W-:Y:S05]  /*0010*/  EXIT ;  /* 0x000000000000794d */ /* 0x000fea0003800000 */
.L_x_0:
[----:B------:R-:W-:-:S00]  /*0020*/  BRA `(.L_x_0) ;  /* 0xfffffffc00fc7947 */ /* 0x000fc0000383ffff */
[----:B------:R-:W-:-:S00]  /*0030*/  NOP ;  /* 0x0000000000007918 */ /* 0x000fc00000000000 */
        /* <DEDUP_REMOVED lines=12> */
.L_x_16:


//--------------------- .text._Z10rotate_revPdS_mii --------------------------
	.section	.text._Z10rotate_revPdS_mii,"ax",@progbits
	.align	128
        .global         _Z10rotate_revPdS_mii
        .type           _Z10rotate_revPdS_mii,@function
        .size           _Z10rotate_revPdS_mii,(.L_x_14 - _Z10rotate_revPdS_mii)
        .other          _Z10rotate_revPdS_mii,@"STO_CUDA_ENTRY STV_DEFAULT"
_Z10rotate_revPdS_mii:
.text._Z10rotate_revPdS_mii:
[----:B------:R-:W-:Y:S01]  /*0000*/  LDC R1, c[0x0][0x37c] ;  /* 0x0000df00ff017b82 */ /* 0x000fe20000000800 */
[----:B------:R-:W0:Y:S07]  /*0010*/  S2R R3, SR_TID.X ;  /* 0x0000000000037919 */ /* 0x000e2e0000002100 */
[----:B------:R-:W0:Y:S01]  /*0020*/  S2UR UR4, SR_CTAID.X ;  /* 0x00000000000479c3 */ /* 0x000e220000002500 */
[----:B------:R-:W1:Y:S01]  /*0030*/  LDCU UR5, c[0x0][0x394] ;  /* 0x00007280ff0577ac */ /* 0x000e620008000800 */
[----:B------:R-:W-:Y:S06]  /*0040*/  BSSY.RECONVERGENT B0, `(.L_x_1) ;  /* 0x000002b000007945 */ /* 0x000fec0003800200 */
[----:B------:R-:W0:Y:S01]  /*0050*/  LDC R0, c[0x0][0x360] ;  /* 0x0000d800ff007b82 */ /* 0x000e220000000800 */
[----:B------:R-:W2:Y:S01]  /*0060*/  LDCU UR6, c[0x0][0x370] ;  /* 0x00006e00ff0677ac */ /* 0x000ea20008000800 */
[----:B-1----:R-:W-:-:S02]  /*0070*/  IMAD.U32 R9, RZ, RZ, UR5 ;  /* 0x00000005ff097e24 */ /* 0x002fc4000f8e00ff */
[C---:B0-----:R-:W-:Y:S01]  /*0080*/  IMAD R6, R0.reuse, UR4, R3 ;  /* 0x0000000400067c24 */ /* 0x041fe2000f8e0203 */
[----:B------:R-:W0:Y:S01]  /*0090*/  LDCU.64 UR4, c[0x0][0x390] ;  /* 0x00007200ff0477ac */ /* 0x000e220008000a00 */
[----:B--2---:R-:W-:-:S03]  /*00a0*/  IMAD R0, R0, UR6, RZ ;  /* 0x0000000600007c24 */ /* 0x004fc6000f8e02ff */
[----:B------:R-:W-:-:S04]  /*00b0*/  SHF.R.S32.HI R7, RZ, 0x1f, R6 ;  /* 0x0000001fff077819 */ /* 0x000fc80000011406 */
[----:B------:R-:W-:-:S04]  /*00c0*/  LOP3.LUT R2, R7, R9, RZ, 0xfc, !PT ;  /* 0x0000000907027212 */ /* 0x000fc800078efcff */
[----:B------:R-:W-:-:S13]  /*00d0*/  ISETP.NE.U32.AND P0, PT, R2, RZ, PT ;  /* 0x000000ff0200720c */ /* 0x000fda0003f05070 */
[----:B0-----:R-:W-:Y:S05]  /*00e0*/  @P0 BRA `(.L_x_2) ;  /* 0x00000000005c0947 */ /* 0x001fea0003800000 */
[----:B------:R-:W0:Y:S02]  /*00f0*/  LDCU UR6, c[0x0][0x390] ;  /* 0x00007200ff0677ac */ /* 0x000e240008000800 */
[----:B0-----:R-:W-:-:S04]  /*0100*/  IMAD.U32 R7, RZ, RZ, UR6 ;  /* 0x00000006ff077e24 */ /* 0x001fc8000f8e00ff */
[----:B------:R-:W0:Y:S01]  /*0110*/  I2F.U32.RP R4, R7 ;  /* 0x0000000700047306 */ /* 0x000e220000209000 */
[----:B------:R-:W-:-:S07]  /*0120*/  ISETP.NE.U32.AND P2, PT, R7, RZ, PT ;  /* 0x000000ff0700720c */ /* 0x000fce0003f45070 */
[----:B0-----:R-:W0:Y:S02]  /*0130*/  MUFU.RCP R4, R4 ;  /* 0x0000000400047308 */ /* 0x001e240000001000 */
[----:B0-----:R-:W-:-:S06]  /*0140*/  IADD3 R2, PT, PT, R4, 0xffffffe, RZ ;  /* 0x0ffffffe04027810 */ /* 0x001fcc0007ffe0ff */
[----:B------:R0:W1:Y:S02]  /*0150*/  F2I.FTZ.U32.TRUNC.NTZ R3, R2 ;  /* 0x0000000200037305 */ /* 0x000064000021f000 */
[----:B0-----:R-:W-:Y:S02]  /*0160*/  IMAD.MOV.U32 R2, RZ, RZ, RZ ;  /* 0x000000ffff027224 */ /* 0x001fe400078e00ff */
[----:B-1----:R-:W-:-:S04]  /*0170*/  IMAD R5, R3, R7, RZ ;  /* 0x0000000703057224 */ /* 0x002fc800078e02ff */
[----:B------:R-:W-:-:S04]  /*0180*/  IMAD.MOV R5, RZ, RZ, -R5 ;  /* 0x000000ffff057224 */ /* 0x000fc800078e0a05 */
[----:B------:R-:W-:-:S06]  /*0190*/  IMAD.HI.U32 R3, R3, R5, R2 ;  /* 0x0000000503037227 */ /* 0x000fcc00078e0002 */
[----:B------:R-:W-:-:S05]  /*01a0*/  IMAD.HI.U32 R5, R3, R6, RZ ;  /* 0x0000000603057227 */ /* 0x000fca00078e00ff */
[----:B------:R-:W-:-:S05]  /*01b0*/  IADD3 R8, PT, PT, -R5, RZ, RZ ;  /* 0x000000ff05087210 */ /* 0x000fca0007ffe1ff */
[----:B------:R-:W-:-:S05]  /*01c0*/  IMAD R8, R7, R8, R6 ;  /* 0x0000000807087224 */ /* 0x000fca00078e0206 */
[----:B------:R-:W-:-:S13]  /*01d0*/  ISETP.GE.U32.AND P0, PT, R8, R7, PT ;  /* 0x000000070800720c */ /* 0x000fda0003f06070 */
[----:B------:R-:W-:Y:S02]  /*01e0*/  @P0 IMAD.IADD R8, R8, 0x1, -R7 ;  /* 0x0000000108080824 */ /* 0x000fe400078e0a07 */
[----:B------:R-:W-:-:S03]  /*01f0*/  @P0 VIADD R5, R5, 0x1 ;  /* 0x0000000105050836 */ /* 0x000fc60000000000 */
[----:B------:R-:W-:-:S13]  /*0200*/  ISETP.GE.U32.AND P1, PT, R8, R7, PT ;  /* 0x000000070800720c */ /* 0x000fda0003f26070 */
[----:B------:R-:W-:Y:S02]  /*0210*/  @P1 IADD3 R5, PT, PT, R5, 0x1, RZ ;  /* 0x0000000105051810 */ /* 0x000fe40007ffe0ff */
[----:B------:R-:W-:-:S05]  /*0220*/  @!P2 LOP3.LUT R5, RZ, R7, RZ, 0x33, !PT ;  /* 0x00000007ff05a212 */ /* 0x000fca00078e33ff */
[----:B------:R-:W-:-:S04]  /*0230*/  IMAD.MOV R2, RZ, RZ, -R5 ;  /* 0x000000ffff027224 */ /* 0x000fc800078e0a05 */
[----:B------:R-:W-:Y:S01]  /*0240*/  IMAD R6, R7, R2, R6 ;  /* 0x0000000207067224 */ /* 0x000fe200078e0206 */
[----:B------:R-:W-:Y:S06]  /*0250*/  BRA `(.L_x_3) ;  /* 0x0000000000247947 */ /* 0x000fec0003800000 */
.L_x_2:
[----:B------:R-:W-:Y:S01]  /*0260*/  IMAD.MOV.U32 R9, RZ, RZ, R6 ;  /* 0x000000ffff097224 */ /* 0x000fe200078e0006 */
[----:B------:R-:W-:-:S07]  /*0270*/  MOV R8, 0x290 ;  /* 0x0000029000087802 */ /* 0x000fce0000000f00 */
[----:B------:R-:W-:Y:S05]  /*0280*/  CALL.REL.NOINC `($__internal_0_$__cuda_sm20_div_u64) ;  /* 0x0000000400a07944 */ /* 0x000fea0003c00000 */
[----:B------:R-:W0:Y:S01]  /*0290*/  LDCU.64 UR6, c[0x0][0x390] ;  /* 0x00007200ff0677ac */ /* 0x000e220008000a00 */
[-C--:B------:R-:W-:Y:S02]  /*02a0*/  IADD3 R2, PT, PT, RZ, -R15.reuse, RZ ;  /* 0x8000000fff027210 */ /* 0x080fe40007ffe0ff */
[----:B------:R-:W-:Y:S01]  /*02b0*/  MOV R5, R15 ;  /* 0x0000000f00057202 */ /* 0x000fe20000000f00 */
[----:B0-----:R-:W-:Y:S02]  /*02c0*/  IMAD.U32 R7, RZ, RZ, UR6 ;  /* 0x00000006ff077e24 */ /* 0x001fe4000f8e00ff */
[----:B------:R-:W-:Y:S02]  /*02d0*/  IMAD.U32 R9, RZ, RZ, UR7 ;  /* 0x00000007ff097e24 */ /* 0x000fe4000f8e00ff */
[----:B------:R-:W-:-:S07]  /*02e0*/  IMAD R6, R2, R7, R6 ;  /* 0x0000000702067224 */ /* 0x000fce00078e0206 */
.L_x_3:
[----:B------:R-:W-:Y:S05]  /*02f0*/  BSYNC.RECONVERGENT B0 ;  /* 0x0000000000007941 */ /* 0x000fea0003800200 */
.L_x_1:
[----:B------:R-:W0:Y:S01]  /*0300*/  LDCU UR7, c[0x0][0x398] ;  /* 0x00007300ff0777ac */ /* 0x000e220008000800 */
[----:B------:R-:W-:Y:S01]  /*0310*/  SHF.R.S32.HI R8, RZ, 0x1f, R0 ;  /* 0x0000001fff087819 */ /* 0x000fe20000011400 */
[----:B------:R-:W-:Y:S03]  /*0320*/  BSSY.RECONVERGENT B0, `(.L_x_4) ;  /* 0x0000021000007945 */ /* 0x000fe60003800200 */
[----:B------:R-:W-:-:S04]  /*0330*/  LOP3.LUT R10, R8, R9, RZ, 0xfc, !PT ;  /* 0x00000009080a7212 */ /* 0x000fc800078efcff */
[----:B------:R-:W-:Y:S01]  /*0340*/  ISETP.NE.U32.AND P0, PT, R10, RZ, PT ;  /* 0x000000ff0a00720c */ /* 0x000fe20003f05070 */
[----:B0-----:R-:W-:Y:S02]  /*0350*/  USHF.R.S32.HI UR6, URZ, 0x1f, UR7 ;  /* 0x0000001fff067899 */ /* 0x001fe40008011407 */
[----:B------:R-:W-:-:S04]  /*0360*/  IMAD.WIDE.U32 R2, R7, UR7, RZ ;  /* 0x0000000707027c25 */ /* 0x000fc8000f8e00ff */
[----:B------:R-:W-:-:S04]  /*0370*/  IMAD R4, R7, UR6, RZ ;  /* 0x0000000607047c24 */ /* 0x000fc8000f8e02ff */
[----:B------:R-:W-:-:S04]  /*0380*/  IMAD R9, R9, UR7, R4 ;  /* 0x0000000709097c24 */ /* 0x000fc8000f8e0204 */
[----:B------:R-:W-:Y:S01]  /*0390*/  IMAD.IADD R4, R3, 0x1, R9 ;  /* 0x0000000103047824 */ /* 0x000fe200078e0209 */
[----:B------:R-:W-:Y:S06]  /*03a0*/  @P0 BRA `(.L_x_5) ;  /* 0x0000000000500947 */ /* 0x000fec0003800000 */
[----:B------:R-:W0:Y:S01]  /*03b0*/  I2F.U32.RP R11, R7 ;  /* 0x00000007000b7306 */ /* 0x000e220000209000 */
[----:B------:R-:W-:-:S07]  /*03c0*/  ISETP.NE.U32.AND P2, PT, R7, RZ, PT ;  /* 0x000000ff0700720c */ /* 0x000fce0003f45070 */
[----:B0-----:R-:W0:Y:S02]  /*03d0*/  MUFU.RCP R11, R11 ;  /* 0x0000000b000b7308 */ /* 0x001e240000001000 */
[----:B0-----:R-:W-:-:S06]  /*03e0*/  VIADD R9, R11, 0xffffffe ;  /* 0x0ffffffe0b097836 */ /* 0x001fcc0000000000 */
[----:B------:R-:W0:Y:S02]  /*03f0*/  F2I.FTZ.U32.TRUNC.NTZ R9, R9 ;  /* 0x0000000900097305 */ /* 0x000e24000021f000 */
[----:B0-----:R-:W-:-:S05]  /*0400*/  IADD3 R8, PT, PT, RZ, -R9, RZ ;  /* 0x80000009ff087210 */ /* 0x001fca0007ffe0ff */
[----:B------:R-:W-:Y:S02]  /*0410*/  IMAD R13, R8, R7, RZ ;  /* 0x00000007080d7224 */ /* 0x000fe400078e02ff */
[----:B------:R-:W-:-:S04]  /*0420*/  IMAD.MOV.U32 R8, RZ, RZ, RZ ;  /* 0x000000ffff087224 */ /* 0x000fc800078e00ff */
[----:B------:R-:W-:-:S06]  /*0430*/  IMAD.HI.U32 R13, R9, R13, R8 ;  /* 0x0000000d090d7227 */ /* 0x000fcc00078e0008 */
[----:B------:R-:W-:-:S04]  /*0440*/  IMAD.HI.U32 R8, R13, R0, RZ ;  /* 0x000000000d087227 */ /* 0x000fc800078e00ff */
[----:B------:R-:W-:-:S04]  /*0450*/  IMAD.MOV R10, RZ, RZ, -R8 ;  /* 0x000000ffff0a7224 */ /* 0x000fc800078e0a08 */
[----:B------:R-:W-:-:S05]  /*0460*/  IMAD R10, R7, R10, R0 ;  /* 0x0000000a070a7224 */ /* 0x000fca00078e0200 */
[----:B------:R-:W-:-:S13]  /*0470*/  ISETP.GE.U32.AND P0, PT, R10, R7, PT ;  /* 0x000000070a00720c */ /* 0x000fda0003f06070 */
[----:B------:R-:W-:Y:S01]  /*0480*/  @P0 IADD3 R10, PT, PT, R10, -R7, RZ ;  /* 0x800000070a0a0210 */ /* 0x000fe20007ffe0ff */
[----:B------:R-:W-:-:S03]  /*0490*/  @P0 VIADD R8, R8, 0x1 ;  /* 0x0000000108080836 */ /* 0x000fc60000000000 */
[----:B------:R-:W-:-:S13]  /*04a0*/  ISETP.GE.U32.AND P1, PT, R10, R7, PT ;  /* 0x000000070a00720c */ /* 0x000fda0003f26070 */
[----:B------:R-:W-:Y:S01]  /*04b0*/  @P1 VIADD R8, R8, 0x1 ;  /* 0x0000000108081836 */ /* 0x000fe20000000000 */
[----:B------:R-:W-:-:S04]  /*04c0*/  @!P2 LOP3.LUT R8, RZ, R7, RZ, 0x33, !PT ;  /* 0x00000007ff08a212 */ /* 0x000fc800078e33ff */
[----:B------:R-:W-:Y:S01]  /*04d0*/  MOV R15, R8 ;  /* 0x00000008000f7202 */ /* 0x000fe20000000f00 */
[----:B------:R-:W-:Y:S06]  /*04e0*/  BRA `(.L_x_6) ;  /* 0x0000000000107947 */ /* 0x000fec0003800000 */
.L_x_5:
[----:B------:R-:W-:Y:S01]  /*04f0*/  IMAD.MOV.U32 R7, RZ, RZ, R8 ;  /* 0x000000ffff077224 */ /* 0x000fe200078e0008 */
[----:B------:R-:W-:Y:S01]  /*0500*/  MOV R8, 0x530 ;  /* 0x0000053000087802 */ /* 0x000fe20000000f00 */
[----:B------:R-:W-:-:S07]  /*0510*/  IMAD.MOV.U32 R9, RZ, RZ, R0 ;  /* 0x000000ffff097224 */ /* 0x000fce00078e0000 */
[----:B------:R-:W-:Y:S05]  /*0520*/  CALL.REL.NOINC `($__internal_0_$__cuda_sm20_div_u64) ;  /* 0x0000000000f87944 */ /* 0x000fea0003c00000 */
.L_x_6:
[----:B------:R-:W-:Y:S05]  /*0530*/  BSYNC.RECONVERGENT B0 ;  /* 0x0000000000007941 */ /* 0x000fea0003800200 */
.L_x_4:
[----:B------:R-:W0:Y:S01]  /*0540*/  LDCU UR8, c[0x0][0x390] ;  /* 0x00007200ff0877ac */ /* 0x000e220008000800 */
[----:B------:R-:W1:Y:S01]  /*0550*/  LDC.64 R8, c[0x0][0x398] ;  /* 0x0000e600ff087b82 */ /* 0x000e620000000a00 */
[--C-:B------:R-:W-:Y:S01]  /*0560*/  SHF.R.S64 R11, RZ, 0x1d, R6.reuse ;  /* 0x0000001dff0b7819 */ /* 0x100fe20000001006 */
[----:B------:R-:W2:Y:S01]  /*0570*/  LDCU.64 UR6, c[0x0][0x388] ;  /* 0x00007100ff0677ac */ /* 0x000ea20008000a00 */
[----:B0-----:R-:W-:Y:S02]  /*0580*/  IMAD R19, R5, UR8, R6 ;  /* 0x0000000805137c24 */ /* 0x001fe4000f8e0206 */
[----:B--2---:R-:W-:-:S03]  /*0590*/  IADD3 R11, P1, PT, R11, UR6, RZ ;  /* 0x000000060b0b7c10 */ /* 0x004fc6000ff3e0ff */
[----:B------:R-:W-:Y:S02]  /*05a0*/  ISETP.GT.U32.AND P0, PT, R2, R19, PT ;  /* 0x000000130200720c */ /* 0x000fe40003f04070 */
[----:B------:R-:W-:Y:S02]  /*05b0*/  SHF.R.S32.HI R17, RZ, 0x1f, R19 ;  /* 0x0000001fff117819 */ /* 0x000fe40000011413 */
[----:B------:R-:W-:Y:S02]  /*05c0*/  LEA.HI.X.SX32 R13, R6, UR7, 0x3, P1 ;  /* 0x00000007060d7c11 */ /* 0x000fe400088f1eff */
[----:B------:R-:W-:-:S13]  /*05d0*/  ISETP.GT.U32.AND.EX P0, PT, R4, R17, PT, P0 ;  /* 0x000000110400720c */ /* 0x000fda0003f04100 */
[----:B------:R-:W-:Y:S05]  /*05e0*/  @!P0 EXIT ;  /* 0x000000000000894d */ /* 0x000fea0003800000 */
[----:B-1----:R-:W-:Y:S01]  /*05f0*/  IABS R10, R8 ;  /* 0x00000008000a7213 */ /* 0x002fe20000000000 */
[----:B------:R-:W0:Y:S01]  /*0600*/  LDC R12, c[0x0][0x398] ;  /* 0x0000e600ff0c7b82 */ /* 0x000e220000000800 */
[----:B------:R-:W-:Y:S01]  /*0610*/  IADD3 R9, PT, PT, -R5, R9, R8 ;  /* 0x0000000905097210 */ /* 0x000fe20007ffe108 */
[----:B------:R-:W-:Y:S01]  /*0620*/  IMAD.MOV.U32 R16, RZ, RZ, R19 ;  /* 0x000000ffff107224 */ /* 0x000fe200078e0013 */
[----:B------:R-:W1:Y:S01]  /*0630*/  I2F.RP R14, R10 ;  /* 0x0000000a000e7306 */ /* 0x000e620000209400 */
[----:B------:R-:W-:Y:S01]  /*0640*/  ISETP.NE.AND P1, PT, R8, RZ, PT ;  /* 0x000000ff0800720c */ /* 0x000fe20003f25270 */
[----:B------:R-:W2:Y:S01]  /*0650*/  LDCU.64 UR4, c[0x0][0x358] ;  /* 0x00006b00ff0477ac */ /* 0x000ea20008000a00 */
[----:B------:R-:W-:Y:S01]  /*0660*/  IMAD.MOV.U32 R18, RZ, RZ, R9 ;  /* 0x000000ffff127224 */ /* 0x000fe200078e0009 */
[----:B------:R-:W3:Y:S01]  /*0670*/  LDCU.64 UR8, c[0x0][0x390] ;  /* 0x00007200ff0877ac */ /* 0x000ee20008000a00 */
[----:B------:R-:W4:Y:S03]  /*0680*/  LDCU.64 UR6, c[0x0][0x380] ;  /* 0x00007000ff0677ac */ /* 0x000f260008000a00 */
[----:B-1----:R-:W1:Y:S02]  /*0690*/  MUFU.RCP R14, R14 ;  /* 0x0000000e000e7308 */ /* 0x002e640000001000 */
[----:B-1----:R-:W-:-:S02]  /*06a0*/  IADD3 R6, PT, PT, R14, 0xffffffe, RZ ;  /* 0x0ffffffe0e067810 */ /* 0x002fc40007ffe0ff */
[----:B------:R-:W-:-:S04]  /*06b0*/  IADD3 R14, PT, PT, -R15, R8, RZ ;  /* 0x000000080f0e7210 */ /* 0x000fc80007ffe1ff */
[----:B------:R1:W5:Y:S01]  /*06c0*/  F2I.FTZ.U32.TRUNC.NTZ R7, R6 ;  /* 0x0000000600077305 */ /* 0x000362000021f000 */
[----:B------:R-:W-:Y:S01]  /*06d0*/  LOP3.LUT R15, RZ, R8, RZ, 0x33, !PT ;  /* 0x00000008ff0f7212 */ /* 0x000fe200078e33ff */
[----:B-1----:R-:W-:Y:S02]  /*06e0*/  IMAD.MOV.U32 R6, RZ, RZ, RZ ;  /* 0x000000ffff067224 */ /* 0x002fe400078e00ff */
[----:B-----5:R-:W-:-:S04]  /*06f0*/  IMAD.MOV R21, RZ, RZ, -R7 ;  /* 0x000000ffff157224 */ /* 0x020fc800078e0a07 */
[----:B------:R-:W-:-:S04]  /*0700*/  IMAD R21, R21, R10, RZ ;  /* 0x0000000a15157224 */ /* 0x000fc800078e02ff */
[----:B0-234-:R-:W-:-:S07]  /*0710*/  IMAD.HI.U32 R5, R7, R21, R6 ;  /* 0x0000001507057227 */ /* 0x01dfce00078e0006 */
.L_x_7:
[----:B0-----:R-:W-:Y:S02]  /*0720*/  IABS R8, R18 ;  /* 0x0000001200087213 */ /* 0x001fe40000000000 */
[----:B------:R-:W-:Y:S02]  /*0730*/  IABS R20, R12 ;  /* 0x0000000c00147213 */ /* 0x000fe40000000000 */
[----:B------:R-:W-:Y:S01]  /*0740*/  ISETP.GE.AND P2, PT, R18, RZ, PT ;  /* 0x000000ff1200720c */ /* 0x000fe20003f46270 */
[----:B------:R-:W-:-:S05]  /*0750*/  IMAD.HI.U32 R6, R5, R8, RZ ;  /* 0x0000000805067227 */ /* 0x000fca00078e00ff */
[----:B------:R-:W-:-:S05]  /*0760*/  IADD3 R7, PT, PT, -R6, RZ, RZ ;  /* 0x000000ff06077210 */ /* 0x000fca0007ffe1ff */
[----:B------:R-:W-:-:S05]  /*0770*/  IMAD R7, R20, R7, R8 ;  /* 0x0000000714077224 */ /* 0x000fca00078e0208 */
[----:B------:R-:W-:-:S13]  /*0780*/  ISETP.GT.U32.AND P0, PT, R10, R7, PT ;  /* 0x000000070a00720c */ /* 0x000fda0003f04070 */
[----:B------:R-:W-:-:S05]  /*0790*/  @!P0 IMAD.IADD R7, R7, 0x1, -R20 ;  /* 0x0000000107078824 */ /* 0x000fca00078e0a14 */
[----:B------:R-:W-:-:S13]  /*07a0*/  ISETP.GT.U32.AND P0, PT, R10, R7, PT ;  /* 0x000000070a00720c */ /* 0x000fda0003f04070 */
[----:B------:R-:W-:-:S05]  /*07b0*/  @!P0 IADD3 R7, PT, PT, R7, -R20, RZ ;  /* 0x8000001407078210 */ /* 0x000fca0007ffe0ff */
[----:B------:R-:W-:-:S05]  /*07c0*/  @!P2 IMAD.MOV R7, RZ, RZ, -R7 ;  /* 0x000000ffff07a224 */ /* 0x000fca00078e0a07 */
[----:B------:R-:W-:-:S04]  /*07d0*/  SEL R21, R15, R7, !P1 ;  /* 0x000000070f157207 */ /* 0x000fc80004800000 */
[----:B------:R-:W-:-:S05]  /*07e0*/  SHF.R.S32.HI R6, RZ, 0x1f, R21 ;  /* 0x0000001fff067819 */ /* 0x000fca0000011415 */
[----:B------:R-:W-:Y:S02]  /*07f0*/  IMAD R8, R6, UR8, RZ ;  /* 0x0000000806087c24 */ /* 0x000fe4000f8e02ff */
[----:B------:R-:W-:-:S04]  /*0800*/  IMAD.WIDE.U32 R6, R21, UR8, RZ ;  /* 0x0000000815067c25 */ /* 0x000fc8000f8e00ff */
[----:B------:R-:W-:Y:S01]  /*0810*/  IMAD R9, R21, UR9, R8 ;  /* 0x0000000915097c24 */ /* 0x000fe2000f8e0208 */
[----:B------:R-:W-:-:S04]  /*0820*/  LEA R8, P0, R6, R11, 0x3 ;  /* 0x0000000b06087211 */ /* 0x000fc800078018ff */
[----:B------:R-:W-:-:S04]  /*0830*/  IADD3 R7, PT, PT, R7, R9, RZ ;  /* 0x0000000907077210 */ /* 0x000fc80007ffe0ff */
[----:B------:R-:W-:-:S06]  /*0840*/  LEA.HI.X R9, R6, R13, R7, 0x3, P0 ;  /* 0x0000000d06097211 */ /* 0x000fcc00000f1c07 */
[----:B------:R-:W2:Y:S01]  /*0850*/  LDG.E.64 R8, desc[UR4][R8.64] ;  /* 0x0000000408087981 */ /* 0x000ea2000c1e1b00 */
[----:B------:R-:W-:Y:S01]  /*0860*/  LEA R6, P0, R16, UR6, 0x3 ;  /* 0x0000000610067c11 */ /* 0x000fe2000f8018ff */
[----:B------:R-:W-:-:S03]  /*0870*/  IMAD.IADD R18, R14, 0x1, R21 ;  /* 0x000000010e127824 */ /* 0x000fc600078e0215 */
[----:B------:R-:W-:Y:S01]  /*0880*/  LEA.HI.X R7, R16, UR7, R17, 0x3, P0 ;  /* 0x0000000710077c11 */ /* 0x000fe200080f1c11 */
[----:B------:R-:W-:-:S05]  /*0890*/  IMAD.IADD R16, R0, 0x1, R19 ;  /* 0x0000000100107824 */ /* 0x000fca00078e0213 */
[-C--:B------:R-:W-:Y:S02]  /*08a0*/  ISETP.GT.U32.AND P0, PT, R2, R16.reuse, PT ;  /* 0x000000100200720c */ /* 0x080fe40003f04070 */
[----:B------:R-:W-:Y:S02]  /*08b0*/  SHF.R.S32.HI R17, RZ, 0x1f, R16 ;  /* 0x0000001fff117819 */ /* 0x000fe40000011410 */
[----:B------:R-:W-:Y:S02]  /*08c0*/  MOV R19, R16 ;  /* 0x0000001000137202 */ /* 0x000fe40000000f00 */
[----:B------:R-:W-:Y:S01]  /*08d0*/  ISETP.GT.U32.AND.EX P0, PT, R4, R17, PT, P0 ;  /* 0x000000110400720c */ /* 0x000fe20003f04100 */
[----:B--2---:R0:W-:-:S12]  /*08e0*/  STG.E.64 desc[UR4][R6.64], R8 ;  /* 0x0000000806007986 */ /* 0x0041d8000c101b04 */
[----:B------:R-:W-:Y:S05]  /*08f0*/  @P0 BRA `(.L_x_7) ;  /* 0xfffffffc00880947 */ /* 0x000fea000383ffff */
[----:B------:R-:W-:Y:S05]  /*0900*/  EXIT ;  /* 0x000000000000794d */ /* 0x000fea0003800000 */
        .weak           $__internal_0_$__cuda_sm20_div_u64
        .type           $__internal_0_$__cuda_sm20_div_u64,@function
        .size           $__internal_0_$__cuda_sm20_div_u64,(.L_x_14 - $__internal_0_$__cuda_sm20_div_u64)
$__internal_0_$__cuda_sm20_div_u64:
[----:B------:R-:W0:Y:S08]  /*0910*/  I2F.U64.RP R14, UR4 ;  /* 0x00000004000e7d12 */ /* 0x000e300008309000 */
[----:B0-----:R-:W0:Y:S02]  /*0920*/  MUFU.RCP R14, R14 ;  /* 0x0000000e000e7308 */ /* 0x001e240000001000 */
[----:B0-----:R-:W-:-:S06]  /*0930*/  IADD3 R10, PT, PT, R14, 0x1ffffffe, RZ ;  /* 0x1ffffffe0e0a7810 */ /* 0x001fcc0007ffe0ff */
[----:B------:R-:W0:Y:S02]  /*0940*/  F2I.U64.TRUNC R10, R10 ;  /* 0x0000000a000a7311 */ /* 0x000e24000020d800 */
[----:B0-----:R-:W-:-:S04]  /*0950*/  IMAD.WIDE.U32 R12, R10, UR4, RZ ;  /* 0x000000040a0c7c25 */ /* 0x001fc8000f8e00ff */
[----:B------:R-:W-:Y:S01]  /*0960*/  IMAD R13, R10, UR5, R13 ;  /* 0x000000050a0d7c24 */ /* 0x000fe2000f8e020d */
[----:B------:R-:W-:-:S03]  /*0970*/  IADD3 R15, P0, PT, RZ, -R12, RZ ;  /* 0x8000000cff0f7210 */ /* 0x000fc60007f1e0ff */
[----:B------:R-:W-:Y:S02]  /*0980*/  IMAD R13, R11, UR4, R13 ;  /* 0x000000040b0d7c24 */ /* 0x000fe4000f8e020d */
[----:B------:R-:W-:-:S04]  /*0990*/  IMAD.HI.U32 R12, R10, R15, RZ ;  /* 0x0000000f0a0c7227 */ /* 0x000fc800078e00ff */
[----:B------:R-:W-:Y:S01]  /*09a0*/  IMAD.X R17, RZ, RZ, ~R13, P0 ;  /* 0x000000ffff117224 */ /* 0x000fe200000e0e0d */
[----:B------:R-:W-:-:S03]  /*09b0*/  MOV R13, R10 ;  /* 0x0000000a000d7202 */ /* 0x000fc60000000f00 */
[-C--:B------:R-:W-:Y:S02]  /*09c0*/  IMAD R19, R11, R17.reuse, RZ ;  /* 0x000000110b137224 */ /* 0x080fe400078e02ff */
[----:B------:R-:W-:-:S04]  /*09d0*/  IMAD.WIDE.U32 R12, P0, R10, R17, R12 ;  /* 0x000000110a0c7225 */ /* 0x000fc8000780000c */
[----:B------:R-:W-:-:S04]  /*09e0*/  IMAD.HI.U32 R17, R11, R17, RZ ;  /* 0x000000110b117227 */ /* 0x000fc800078e00ff */
[----:B------:R-:W-:-:S05]  /*09f0*/  IMAD.HI.U32 R12, P1, R11, R15, R12 ;  /* 0x0000000f0b0c7227 */ /* 0x000fca000782000c */
[----:B------:R-:W-:Y:S01]  /*0a00*/  IADD3 R13, P2, PT, R19, R12, RZ ;  /* 0x0000000c130d7210 */ /* 0x000fe20007f5e0ff */
[----:B------:R-:W-:-:S04]  /*0a10*/  IMAD.X R12, R17, 0x1, R11, P0 ;  /* 0x00000001110c7824 */ /* 0x000fc800000e060b */
[----:B------:R-:W-:Y:S01]  /*0a20*/  IMAD.WIDE.U32 R10, R13, UR4, RZ ;  /* 0x000000040d0a7c25 */ /* 0x000fe2000f8e00ff */
[----:B------:R-:W-:-:S03]  /*0a30*/  IADD3.X R15, PT, PT, RZ, RZ, R12, P2, P1 ;  /* 0x000000ffff0f7210 */ /* 0x000fc600017e240c */
[----:B------:R-:W-:Y:S01]  /*0a40*/  IMAD R12, R13, UR5, R11 ;  /* 0x000000050d0c7c24 */ /* 0x000fe2000f8e020b */
[----:B------:R-:W-:-:S03]  /*0a50*/  IADD3 R11, P0, PT, RZ, -R10, RZ ;  /* 0x8000000aff0b7210 */ /* 0x000fc60007f1e0ff */
[----:B------:R-:W-:Y:S02]  /*0a60*/  IMAD R10, R15, UR4, R12 ;  /* 0x000000040f0a7c24 */ /* 0x000fe4000f8e020c */
[----:B------:R-:W-:-:S03]  /*0a70*/  IMAD.HI.U32 R12, R13, R11, RZ ;  /* 0x0000000b0d0c7227 */ /* 0x000fc600078e00ff */
[----:B------:R-:W-:-:S05]  /*0a80*/  IADD3.X R10, PT, PT, RZ, ~R10, RZ, P0, !PT ;  /* 0x8000000aff0a7210 */ /* 0x000fca00007fe4ff */
[----:B------:R-:W-:-:S04]  /*0a90*/  IMAD.WIDE.U32 R12, P0, R13, R10, R12 ;  /* 0x0000000a0d0c7225 */ /* 0x000fc8000780000c */
[C---:B------:R-:W-:Y:S02]  /*0aa0*/  IMAD R17, R15.reuse, R10, RZ ;  /* 0x0000000a0f117224 */ /* 0x040fe400078e02ff */
[----:B------:R-:W-:-:S04]  /*0ab0*/  IMAD.HI.U32 R12, P1, R15, R11, R12 ;  /* 0x0000000b0f0c7227 */ /* 0x000fc8000782000c */
[----:B------:R-:W-:Y:S02]  /*0ac0*/  HFMA2 R11, -RZ, RZ, 0, 0 ;  /* 0x00000000ff0b7431 */ /* 0x000fe400000001ff */
[----:B------:R-:W-:Y:S01]  /*0ad0*/  IMAD.HI.U32 R10, R15, R10, RZ ;  /* 0x0000000a0f0a7227 */ /* 0x000fe200078e00ff */
[----:B------:R-:W-:-:S03]  /*0ae0*/  IADD3 R12, P2, PT, R17, R12, RZ ;  /* 0x0000000c110c7210 */ /* 0x000fc60007f5e0ff */
[----:B------:R-:W-:Y:S02]  /*0af0*/  IMAD.X R15, R10, 0x1, R15, P0 ;  /* 0x000000010a0f7824 */ /* 0x000fe400000e060f */
[----:B------:R-:W-:-:S03]  /*0b00*/  IMAD.HI.U32 R10, R12, R9, RZ ;  /* 0x000000090c0a7227 */ /* 0x000fc600078e00ff */
[----:B------:R-:W-:Y:S01]  /*0b10*/  IADD3.X R14, PT, PT, RZ, RZ, R15, P2, P1 ;  /* 0x000000ffff0e7210 */ /* 0x000fe200017e240f */
[----:B------:R-:W-:-:S04]  /*0b20*/  IMAD.WIDE.U32 R10, R12, R7, R10 ;  /* 0x000000070c0a7225 */ /* 0x000fc800078e000a */
[C---:B------:R-:W-:Y:S02]  /*0b30*/  IMAD R13, R14.reuse, R7, RZ ;  /* 0x000000070e0d7224 */ /* 0x040fe400078e02ff */
[----:B------:R-:W-:-:S04]  /*0b40*/  IMAD.HI.U32 R10, P0, R14, R9, R10 ;  /* 0x000000090e0a7227 */ /* 0x000fc8000780000a */
[----:B------:R-:W-:Y:S01]  /*0b50*/  IMAD.HI.U32 R12, R14, R7, RZ ;  /* 0x000000070e0c7227 */ /* 0x000fe200078e00ff */
[----:B------:R-:W-:-:S03]  /*0b60*/  IADD3 R13, P1, PT, R13, R10, RZ ;  /* 0x0000000a0d0d7210 */ /* 0x000fc60007f3e0ff */
[----:B------:R-:W-:Y:S02]  /*0b70*/  IMAD.X R12, RZ, RZ, R12, P0 ;  /* 0x000000ffff0c7224 */ /* 0x000fe400000e060c */
[----:B------:R-:W-:-:S03]  /*0b80*/  IMAD.WIDE.U32 R10, R13, UR4, RZ ;  /* 0x000000040d0a7c25 */ /* 0x000fc6000f8e00ff */
[----:B------:R-:W-:Y:S01]  /*0b90*/  IADD3.X R12, PT, PT, RZ, R12, RZ, P1, !PT ;  /* 0x0000000cff0c7210 */ /* 0x000fe20000ffe4ff */
[C---:B------:R-:W-:Y:S01]  /*0ba0*/  IMAD R11, R13.reuse, UR5, R11 ;  /* 0x000000050d0b7c24 */ /* 0x040fe2000f8e020b */
[----:B------:R-:W-:Y:S02]  /*0bb0*/  IADD3 R14, P1, PT, -R10, R9, RZ ;  /* 0x000000090a0e7210 */ /* 0x000fe40007f3e1ff */
[----:B------:R-:W-:Y:S01]  /*0bc0*/  IADD3 R10, PT, PT, R13, 0x1, RZ ;  /* 0x000000010d0a7810 */ /* 0x000fe20007ffe0ff */
[----:B------:R-:W-:Y:S01]  /*0bd0*/  IMAD R12, R12, UR4, R11 ;  /* 0x000000040c0c7c24 */ /* 0x000fe2000f8e020b */
[----:B------:R-:W-:-:S03]  /*0be0*/  ISETP.GE.U32.AND P0, PT, R14, UR4, PT ;  /* 0x000000040e007c0c */ /* 0x000fc6000bf06070 */
[----:B------:R-:W-:Y:S01]  /*0bf0*/  IMAD.X R12, R7, 0x1, ~R12, P1 ;  /* 0x00000001070c7824 */ /* 0x000fe200008e0e0c */
[----:B------:R-:W-:-:S04]  /*0c00*/  IADD3 R7, P1, PT, R14, -UR4, RZ ;  /* 0x800000040e077c10 */ /* 0x000fc8000ff3e0ff */
[C---:B------:R-:W-:Y:S02]  /*0c10*/  ISETP.GE.U32.AND.EX P0, PT, R12.reuse, UR5, PT, P0 ;  /* 0x000000050c007c0c */ /* 0x040fe4000bf06100 */
[----:B------:R-:W-:Y:S02]  /*0c20*/  IADD3.X R9, PT, PT, R12, ~UR5, RZ, P1, !PT ;  /* 0x800000050c097c10 */ /* 0x000fe40008ffe4ff */
[----:B------:R-:W-:Y:S02]  /*0c30*/  SEL R7, R7, R14, P0 ;  /* 0x0000000e07077207 */ /* 0x000fe40000000000 */
[----:B------:R-:W-:Y:S02]  /*0c40*/  SEL R10, R10, R13, P0 ;  /* 0x0000000d0a0a7207 */ /* 0x000fe40000000000 */
[----:B------:R-:W-:Y:S02]  /*0c50*/  SEL R9, R9, R12, P0 ;  /* 0x0000000c09097207 */ /* 0x000fe40000000000 */
[----:B------:R-:W-:Y:S01]  /*0c60*/  ISETP.GE.U32.AND P0, PT, R7, UR4, PT ;  /* 0x0000000407007c0c */ /* 0x000fe2000bf06070 */
[----:B------:R-:W-:Y:S01]  /*0c70*/  VIADD R15, R10, 0x1 ;  /* 0x000000010a0f7836 */ /* 0x000fe20000000000 */
[----:B------:R-:W-:-:S02]  /*0c80*/  ISETP.NE.U32.AND P1, PT, RZ, UR4, PT ;  /* 0x00000004ff007c0c */ /* 0x000fc4000bf25070 */
[----:B------:R-:W-:Y:S02]  /*0c90*/  ISETP.GE.U32.AND.EX P0, PT, R9, UR5, PT, P0 ;  /* 0x0000000509007c0c */ /* 0x000fe4000bf06100 */
[----:B------:R-:W-:Y:S02]  /*0ca0*/  MOV R9, 0x0 ;  /* 0x0000000000097802 */ /* 0x000fe40000000f00 */
[----:B------:R-:W-:Y:S02]  /*0cb0*/  ISETP.NE.AND.EX P1, PT, RZ, UR5, PT, P1 ;  /* 0x00000005ff007c0c */ /* 0x000fe4000bf25310 */
[----:B------:R-:W-:-:S04]  /*0cc0*/  SEL R15, R15, R10, P0 ;  /* 0x0000000a0f0f7207 */ /* 0x000fc80000000000 */
[----:B------:R-:W-:Y:S01]  /*0cd0*/  SEL R15, R15, 0xffffffff, P1 ;  /* 0xffffffff0f0f7807 */ /* 0x000fe20000800000 */
[----:B------:R-:W-:Y:S06]  /*0ce0*/  RET.REL.NODEC R8 `(_Z10rotate_revPdS_mii) ;  /* 0xfffffff008c47950 */ /* 0x000fec0003c3ffff */
.L_x_8:
        /* <DEDUP_REMOVED lines=9> */
.L_x_14:


//--------------------- .text._Z6rotatePdS_mii    --------------------------
	.section	.text._Z6rotatePdS_mii,"ax",@progbits
	.align	128
        .global         _Z6rotatePdS_mii
        .type           _Z6rotatePdS_mii,@function
        .size           _Z6rotatePdS_mii,(.L_x_15 - _Z6rotatePdS_mii)
        .other          _Z6rotatePdS_mii,@"STO_CUDA_ENTRY STV_DEFAULT"
_Z6rotatePdS_mii:
.text._Z6rotatePdS_mii:
[----:B------:R-:W-:Y:S08]  /*0000*/  LDC R1, c[0x0][0x37c] ;  /* 0x0000df00ff017b82 */ /* 0x000ff00000000800 */
[----:B------:R-:W0:Y:S01]  /*0010*/  LDC.64 R4, c[0x0][0x398] ;  /* 0x0000e600ff047b82 */ /* 0x000e220000000a00 */
[----:B------:R-:W1:Y:S07]  /*0020*/  S2R R11, SR_TID.X ;  /* 0x00000000000b7919 */ /* 0x000e6e0000002100 */
[----:B------:R-:W1:Y:S08]  /*0030*/  S2UR UR4, SR_CTAID.X ;  /* 0x00000000000479c3 */ /* 0x000e700000002500 */
[----:B------:R-:W1:Y:S01]  /*0040*/  LDC R10, c[0x0][0x360] ;  /* 0x0000d800ff0a7b82 */ /* 0x000e620000000800 */
[----:B------:R-:W2:Y:S01]  /*0050*/  LDCU UR5, c[0x0][0x370] ;  /* 0x00006e00ff0577ac */ /* 0x000ea20008000800 */
[----:B0-----:R-:W-:-:S02]  /*0060*/  IABS R6, R4 ;  /* 0x0000000400067213 */ /* 0x001fc40000000000 */
[----:B------:R-:W-:Y:S02]  /*0070*/  IABS R8, R5 ;  /* 0x0000000500087213 */ /* 0x000fe40000000000 */
[----:B------:R-:W0:Y:S01]  /*0080*/  I2F.RP R0, R6 ;  /* 0x0000000600007306 */ /* 0x000e220000209400 */
[----:B------:R-:W-:Y:S02]  /*0090*/  ISETP.GE.AND P1, PT, R5, RZ, PT ;  /* 0x000000ff0500720c */ /* 0x000fe40003f26270 */
[----:B------:R-:W-:-:S05]  /*00a0*/  ISETP.NE.AND P2, PT, R4, RZ, PT ;  /* 0x000000ff0400720c */ /* 0x000fca0003f45270 */
[----:B0-----:R-:W0:Y:S02]  /*00b0*/  MUFU.RCP R0, R0 ;  /* 0x0000000000007308 */ /* 0x001e240000001000 */
[----:B0-----:R-:W-:Y:S02]  /*00c0*/  VIADD R2, R0, 0xffffffe ;  /* 0x0ffffffe00027836 */ /* 0x001fe40000000000 */
[----:B-1----:R-:W-:-:S04]  /*00d0*/  IMAD R0, R10, UR4, R11 ;  /* 0x000000040a007c24 */ /* 0x002fc8000f8e020b */
[----:B------:R0:W1:Y:S01]  /*00e0*/  F2I.FTZ.U32.TRUNC.NTZ R3, R2 ;  /* 0x0000000200037305 */ /* 0x000062000021f000 */
[----:B------:R-:W-:Y:S01]  /*00f0*/  SHF.R.S32.HI R11, RZ, 0x1f, R0 ;  /* 0x0000001fff0b7819 */ /* 0x000fe20000011400 */
[----:B0-----:R-:W-:Y:S02]  /*0100*/  HFMA2 R2, -RZ, RZ, 0, 0 ;  /* 0x00000000ff027431 */ /* 0x001fe400000001ff */
[----:B-1----:R-:W-:-:S04]  /*0110*/  IMAD.MOV R7, RZ, RZ, -R3 ;  /* 0x000000ffff077224 */ /* 0x002fc800078e0a03 */
[----:B------:R-:W-:-:S04]  /*0120*/  IMAD R7, R7, R6, RZ ;  /* 0x0000000607077224 */ /* 0x000fc800078e02ff */
[----:B------:R-:W-:-:S04]  /*0130*/  IMAD.HI.U32 R3, R3, R7, R2 ;  /* 0x0000000703037227 */ /* 0x000fc800078e0002 */
[----:B------:R-:W-:Y:S02]  /*0140*/  IMAD.MOV.U32 R7, RZ, RZ, R8 ;  /* 0x000000ffff077224 */ /* 0x000fe400078e0008 */
[----:B------:R-:W0:Y:S02]  /*0150*/  LDC.64 R8, c[0x0][0x390] ;  /* 0x0000e400ff087b82 */ /* 0x000e240000000a00 */
[----:B------:R-:W-:-:S04]  /*0160*/  IMAD.HI.U32 R3, R3, R7, RZ ;  /* 0x0000000703037227 */ /* 0x000fc800078e00ff */
[----:B------:R-:W-:-:S04]  /*0170*/  IMAD.MOV R3, RZ, RZ, -R3 ;  /* 0x000000ffff037224 */ /* 0x000fc800078e0a03 */
[----:B------:R-:W-:Y:S01]  /*0180*/  IMAD R7, R6, R3, R7 ;  /* 0x0000000306077224 */ /* 0x000fe200078e0207 */
[----:B------:R-:W-:-:S04]  /*0190*/  SHF.R.S32.HI R3, RZ, 0x1f, R4 ;  /* 0x0000001fff037819 */ /* 0x000fc80000011404 */
[----:B------:R-:W-:Y:S01]  /*01a0*/  ISETP.GT.U32.AND P0, PT, R6, R7, PT ;  /* 0x000000070600720c */ /* 0x000fe20003f04070 */
[-C--:B0-----:R-:W-:Y:S02]  /*01b0*/  IMAD R12, R3, R8.reuse, RZ ;  /* 0x00000008030c7224 */ /* 0x081fe400078e02ff */
[----:B------:R-:W-:-:S10]  /*01c0*/  IMAD.WIDE.U32 R2, R4, R8, RZ ;  /* 0x0000000804027225 */ /* 0x000fd400078e00ff */
[----:B------:R-:W-:Y:S01]  /*01d0*/  @!P0 IADD3 R7, PT, PT, R7, -R6, RZ ;  /* 0x8000000607078210 */ /* 0x000fe20007ffe0ff */
[----:B------:R-:W-:Y:S01]  /*01e0*/  IMAD R13, R4, R9, R12 ;  /* 0x00000009040d7224 */ /* 0x000fe200078e020c */
[----:B------:R-:W-:Y:S02]  /*01f0*/  ISETP.GT.U32.AND P0, PT, R2, R0, PT ;  /* 0x000000000200720c */ /* 0x000fe40003f04070 */
[----:B------:R-:W-:Y:S01]  /*0200*/  ISETP.GT.U32.AND P3, PT, R6, R7, PT ;  /* 0x000000070600720c */ /* 0x000fe20003f64070 */
[----:B------:R-:W-:-:S05]  /*0210*/  IMAD.IADD R5, R3, 0x1, R13 ;  /* 0x0000000103057824 */ /* 0x000fca00078e020d */
[----:B------:R-:W-:-:S07]  /*0220*/  ISETP.GT.U32.AND.EX P0, PT, R5, R11, PT, P0 ;  /* 0x0000000b0500720c */ /* 0x000fce0003f04100 */
[----:B------:R-:W-:-:S05]  /*0230*/  @!P3 IMAD.IADD R7, R7, 0x1, -R6 ;  /* 0x000000010707b824 */ /* 0x000fca00078e0a06 */
[----:B------:R-:W-:Y:S01]  /*0240*/  MOV R15, R7 ;  /* 0x00000007000f7202 */ /* 0x000fe20000000f00 */
[----:B--2---:R-:W-:-:S04]  /*0250*/  IMAD R7, R10, UR5, RZ ;  /* 0x000000050a077c24 */ /* 0x004fc8000f8e02ff */
[----:B------:R-:W-:Y:S01]  /*0260*/  @!P1 IMAD.MOV R15, RZ, RZ, -R15 ;  /* 0x000000ffff0f9224 */ /* 0x000fe200078e0a0f */
[----:B------:R-:W-:Y:S01]  /*0270*/  @!P2 LOP3.LUT R15, RZ, R4, RZ, 0x33, !PT ;  /* 0x00000004ff0fa212 */ /* 0x000fe200078e33ff */
[----:B------:R-:W-:Y:S06]  /*0280*/  @!P0 EXIT ;  /* 0x000000000000894d */ /* 0x000fec0003800000 */
[----:B------:R-:W-:Y:S01]  /*0290*/  SHF.R.S32.HI R13, RZ, 0x1f, R15 ;  /* 0x0000001fff0d7819 */ /* 0x000fe2000001140f */
[----:B------:R-:W-:Y:S01]  /*02a0*/  IMAD.MOV.U32 R10, RZ, RZ, R0 ;  /* 0x000000ffff0a7224 */ /* 0x000fe200078e0000 */
[----:B------:R-:W0:Y:S03]  /*02b0*/  LDCU.64 UR4, c[0x0][0x358] ;  /* 0x00006b00ff0477ac */ /* 0x000e260008000a00 */
[-C--:B------:R-:W-:Y:S01]  /*02c0*/  IMAD R4, R13, R8.reuse, RZ ;  /* 0x000000080d047224 */ /* 0x080fe200078e02ff */
[----:B------:R-:W1:Y:S01]  /*02d0*/  LDCU.128 UR8, c[0x0][0x380] ;  /* 0x00007000ff0877ac */ /* 0x000e620008000c00 */
[----:B------:R-:W-:-:S04]  /*02e0*/  IMAD.WIDE.U32 R12, R15, R8, R10 ;  /* 0x000000080f0c7225 */ /* 0x000fc800078e000a */
[----:B------:R-:W-:Y:S02]  /*02f0*/  IMAD R9, R15, R9, R4 ;  /* 0x000000090f097224 */ /* 0x000fe400078e0204 */
[----:B------:R-:W-:-:S03]  /*0300*/  IMAD.MOV.U32 R4, RZ, RZ, R11 ;  /* 0x000000ffff047224 */ /* 0x000fc600078e000b */
[----:B------:R-:W-:-:S07]  /*0310*/  IADD3 R6, PT, PT, R13, R9, RZ ;  /* 0x000000090d067210 */ /* 0x000fce0007ffe0ff */
.L_x_12:
[----:B--2---:R-:W-:Y:S01]  /*0320*/  LOP3.LUT R8, R6, R5, RZ, 0xfc, !PT ;  /* 0x0000000506087212 */ /* 0x004fe200078efcff */
[----:B------:R-:W-:Y:S03]  /*0330*/  BSSY.RECONVERGENT B0, `(.L_x_9) ;  /* 0x000001b000007945 */ /* 0x000fe60003800200 */
[----:B------:R-:W-:-:S13]  /*0340*/  ISETP.NE.U32.AND P0, PT, R8, RZ, PT ;  /* 0x000000ff0800720c */ /* 0x000fda0003f05070 */
[----:B------:R-:W-:Y:S05]  /*0350*/  @P0 BRA `(.L_x_10) ;  /* 0x00000000004c0947 */ /* 0x000fea0003800000 */
[----:B------:R-:W2:Y:S01]  /*0360*/  I2F.U32.RP R6, R2 ;  /* 0x0000000200067306 */ /* 0x000ea20000209000 */
[----:B------:R-:W-:-:S07]  /*0370*/  ISETP.NE.U32.AND P1, PT, R2, RZ, PT ;  /* 0x000000ff0200720c */ /* 0x000fce0003f25070 */
[----:B--2---:R-:W2:Y:S02]  /*0380*/  MUFU.RCP R6, R6 ;  /* 0x0000000600067308 */ /* 0x004ea40000001000 */
[----:B--2---:R-:W-:-:S06]  /*0390*/  VIADD R8, R6, 0xffffffe ;  /* 0x0ffffffe06087836 */ /* 0x004fcc0000000000 */
[----:B------:R2:W3:Y:S02]  /*03a0*/  F2I.FTZ.U32.TRUNC.NTZ R9, R8 ;  /* 0x0000000800097305 */ /* 0x0004e4000021f000 */
[----:B--2---:R-:W-:Y:S01]  /*03b0*/  IMAD.MOV.U32 R8, RZ, RZ, RZ ;  /* 0x000000ffff087224 */ /* 0x004fe200078e00ff */
[----:B---3--:R-:W-:-:S05]  /*03c0*/  IADD3 R11, PT, PT, RZ, -R9, RZ ;  /* 0x80000009ff0b7210 */ /* 0x008fca0007ffe0ff */
[----:B------:R-:W-:-:S04]  /*03d0*/  IMAD R11, R11, R2, RZ ;  /* 0x000000020b0b7224 */ /* 0x000fc800078e02ff */
[----:B------:R-:W-:-:S06]  /*03e0*/  IMAD.HI.U32 R9, R9, R11, R8 ;  /* 0x0000000b09097227 */ /* 0x000fcc00078e0008 */
[----:B------:R-:W-:-:S05]  /*03f0*/  IMAD.HI.U32 R9, R9, R12, RZ ;  /* 0x0000000c09097227 */ /* 0x000fca00078e00ff */
[----:B------:R-:W-:-:S05]  /*0400*/  IADD3 R9, PT, PT, -R9, RZ, RZ ;  /* 0x000000ff09097210 */ /* 0x000fca0007ffe1ff */
[----:B------:R-:W-:-:S05]  /*0410*/  IMAD R9, R2, R9, R12 ;  /* 0x0000000902097224 */ /* 0x000fca00078e020c */
[----:B------:R-:W-:-:S13]  /*0420*/  ISETP.GE.U32.AND P0, PT, R9, R2, PT ;  /* 0x000000020900720c */ /* 0x000fda0003f06070 */
[----:B------:R-:W-:-:S05]  /*0430*/  @P0 IMAD.IADD R9, R9, 0x1, -R2 ;  /* 0x0000000109090824 */ /* 0x000fca00078e0a02 */
[----:B------:R-:W-:-:S13]  /*0440*/  ISETP.GE.U32.AND P0, PT, R9, R2, PT ;  /* 0x000000020900720c */ /* 0x000fda0003f06070 */
[-C--:B------:R-:W-:Y:S02]  /*0450*/  @P0 IADD3 R9, PT, PT, R9, -R2.reuse, RZ ;  /* 0x8000000209090210 */ /* 0x080fe40007ffe0ff */
[----:B------:R-:W-:-:S05]  /*0460*/  @!P1 LOP3.LUT R9, RZ, R2, RZ, 0x33, !PT ;  /* 0x00000002ff099212 */ /* 0x000fca00078e33ff */
[----:B------:R-:W-:Y:S01]  /*0470*/  IMAD.MOV.U32 R6, RZ, RZ, R9 ;  /* 0x000000ffff067224 */ /* 0x000fe200078e0009 */
[----:B------:R-:W-:Y:S06]  /*0480*/  BRA `(.L_x_11) ;  /* 0x0000000000147947 */ /* 0x000fec0003800000 */
.L_x_10:
[----:B------:R-:W-:Y:S01]  /*0490*/  IMAD.MOV.U32 R9, RZ, RZ, R6 ;  /* 0x000000ffff097224 */ /* 0x000fe200078e0006 */
[----:B------:R-:W-:Y:S02]  /*04a0*/  MOV R8, R12 ;  /* 0x0000000c00087202 */ /* 0x000fe40000000f00 */
[----:B------:R-:W-:-:S07]  /*04b0*/  MOV R6, 0x4d0 ;  /* 0x000004d000067802 */ /* 0x000fce0000000f00 */
[----:B01----:R-:W-:Y:S05]  /*04c0*/  CALL.REL.NOINC `($__internal_1_$__cuda_sm20_rem_u64) ;  /* 0x0000000000447944 */ /* 0x003fea0003c00000 */
[----:B------:R-:W-:-:S07]  /*04d0*/  MOV R6, R10 ;  /* 0x0000000a00067202 */ /* 0x000fce0000000f00 */
.L_x_11:
[----:B01----:R-:W-:Y:S05]  /*04e0*/  BSYNC.RECONVERGENT B0 ;  /* 0x0000000000007941 */ /* 0x003fea0003800200 */
.L_x_9:
[----:B------:R-:W-:-:S04]  /*04f0*/  SHF.R.S64 R8, RZ, 0x1d, R6 ;  /* 0x0000001dff087819 */ /* 0x000fc80000001006 */
[----:B------:R-:W-:-:S04]  /*0500*/  IADD3 R8, P0, PT, R8, UR10, RZ ;  /* 0x0000000a08087c10 */ /* 0x000fc8000ff1e0ff */
[----:B------:R-:W-:-:S06]  /*0510*/  LEA.HI.X.SX32 R9, R6, UR11, 0x3, P0 ;  /* 0x0000000b06097c11 */ /* 0x000fcc00080f1eff */
[----:B------:R-:W2:Y:S01]  /*0520*/  LDG.E.64 R8, desc[UR4][R8.64] ;  /* 0x0000000408087981 */ /* 0x000ea2000c1e1b00 */
[C---:B------:R-:W-:Y:S02]  /*0530*/  LEA R10, P0, R0.reuse, UR8, 0x3 ;  /* 0x00000008000a7c11 */ /* 0x040fe4000f8018ff */
[C---:B------:R-:W-:Y:S02]  /*0540*/  IADD3 R12, PT, PT, R7.reuse, R6, RZ ;  /* 0x00000006070c7210 */ /* 0x040fe40007ffe0ff */
[----:B------:R-:W-:Y:S01]  /*0550*/  LEA.HI.X R11, R0, UR9, R4, 0x3, P0 ;  /* 0x00000009000b7c11 */ /* 0x000fe200080f1c04 */
[----:B------:R-:W-:Y:S01]  /*0560*/  IMAD.IADD R0, R7, 0x1, R0 ;  /* 0x0000000107007824 */ /* 0x000fe200078e0200 */
[----:B------:R-:W-:-:S04]  /*0570*/  SHF.R.S32.HI R6, RZ, 0x1f, R12 ;  /* 0x0000001fff067819 */ /* 0x000fc8000001140c */
[----:B------:R-:W-:Y:S02]  /*0580*/  ISETP.GT.U32.AND P0, PT, R2, R0, PT ;  /* 0x000000000200720c */ /* 0x000fe40003f04070 */
[----:B------:R-:W-:-:S04]  /*0590*/  SHF.R.S32.HI R4, RZ, 0x1f, R0 ;  /* 0x0000001fff047819 */ /* 0x000fc80000011400 */
[----:B------:R-:W-:Y:S01]  /*05a0*/  ISETP.GT.U32.AND.EX P0, PT, R5, R4, PT, P0 ;  /* 0x000000040500720c */ /* 0x000fe20003f04100 */
[----:B--2---:R2:W-:-:S12]  /*05b0*/  STG.E.64 desc[UR4][R10.64], R8 ;  /* 0x000000080a007986 */ /* 0x0045d8000c101b04 */
[----:B------:R-:W-:Y:S05]  /*05c0*/  @P0 BRA `(.L_x_12) ;  /* 0xfffffffc00540947 */ /* 0x000fea000383ffff */
[----:B------:R-:W-:Y:S05]  /*05d0*/  EXIT ;  /* 0x000000000000794d */ /* 0x000fea0003800000 */
        .weak           $__internal_1_$__cuda_sm20_rem_u64
        .type           $__internal_1_$__cuda_sm20_rem_u64,@function
        .size           $__internal_1_$__cuda_sm20_rem_u64,(.L_x_15 - $__internal_1_$__cuda_sm20_rem_u64)
$__internal_1_$__cuda_sm20_rem_u64:
[----:B------:R-:W-:Y:S01]  /*05e0*/  IMAD.MOV.U32 R14, RZ, RZ, R2 ;  /* 0x000000ffff0e7224 */ /* 0x000fe200078e0002 */
[----:B------:R-:W-:-:S05]  /*05f0*/  MOV R15, R5 ;  /* 0x00000005000f7202 */ /* 0x000fca0000000f00 */
[----:B------:R-:W0:Y:S08]  /*0600*/  I2F.U64.RP R14, R14 ;  /* 0x0000000e000e7312 */ /* 0x000e300000309000 */
[----:B0-----:R-:W0:Y:S02]  /*0610*/  MUFU.RCP R10, R14 ;  /* 0x0000000e000a7308 */ /* 0x001e240000001000 */
[----:B0-----:R-:W-:-:S06]  /*0620*/  VIADD R10, R10, 0x1ffffffe ;  /* 0x1ffffffe0a0a7836 */ /* 0x001fcc0000000000 */
[----:B------:R-:W0:Y:S02]  /*0630*/  F2I.U64.TRUNC R10, R10 ;  /* 0x0000000a000a7311 */ /* 0x000e24000020d800 */
[----:B0-----:R-:W-:-:S04]  /*0640*/  IMAD.WIDE.U32 R12, R10, R2, RZ ;  /* 0x000000020a0c7225 */ /* 0x001fc800078e00ff */
[----:B------:R-:W-:Y:S01]  /*0650*/  IMAD R13, R10, R5, R13 ;  /* 0x000000050a0d7224 */ /* 0x000fe200078e020d */
[----:B------:R-:W-:-:S03]  /*0660*/  IADD3 R17, P0, PT, RZ, -R12, RZ ;  /* 0x8000000cff117210 */ /* 0x000fc60007f1e0ff */
[----:B------:R-:W-:Y:S02]  /*0670*/  IMAD R13, R11, R2, R13 ;  /* 0x000000020b0d7224 */ /* 0x000fe400078e020d */
[----:B------:R-:W-:-:S03]  /*0680*/  IMAD.HI.U32 R12, R10, R17, RZ ;  /* 0x000000110a0c7227 */ /* 0x000fc600078e00ff */
[----:B------:R-:W-:Y:S01]  /*0690*/  IADD3.X R19, PT, PT, RZ, ~R13, RZ, P0, !PT ;  /* 0x8000000dff137210 */ /* 0x000fe200007fe4ff */
[----:B------:R-:W-:-:S04]  /*06a0*/  IMAD.MOV.U32 R13, RZ, RZ, R10 ;  /* 0x000000ffff0d7224 */ /* 0x000fc800078e000a */
[----:B------:R-:W-:-:S04]  /*06b0*/  IMAD.WIDE.U32 R12, P0, R10, R19, R12 ;  /* 0x000000130a0c7225 */ /* 0x000fc8000780000c */
[C---:B------:R-:W-:Y:S02]  /*06c0*/  IMAD R15, R11.reuse, R19, RZ ;  /* 0x000000130b0f7224 */ /* 0x040fe400078e02ff */
[----:B------:R-:W-:-:S04]  /*06d0*/  IMAD.HI.U32 R12, P1, R11, R17, R12 ;  /* 0x000000110b0c7227 */ /* 0x000fc8000782000c */
[----:B------:R-:W-:Y:S01]  /*06e0*/  IMAD.HI.U32 R19, R11, R19, RZ ;  /* 0x000000130b137227 */ /* 0x000fe200078e00ff */
[----:B------:R-:W-:-:S04]  /*06f0*/  IADD3 R13, P2, PT, R15, R12, RZ ;  /* 0x0000000c0f0d7210 */ /* 0x000fc80007f5e0ff */
[----:B------:R-:W-:Y:S01]  /*0700*/  IADD3.X R12, PT, PT, R19, R11, RZ, P0, !PT ;  /* 0x0000000b130c7210 */ /* 0x000fe200007fe4ff */
[----:B------:R-:W-:-:S03]  /*0710*/  IMAD.WIDE.U32 R10, R13, R2, RZ ;  /* 0x000000020d0a7225 */ /* 0x000fc600078e00ff */
[----:B------:R-:W-:Y:S01]  /*0720*/  IADD3.X R15, PT, PT, RZ, RZ, R12, P2, P1 ;  /* 0x000000ffff0f7210 */ /* 0x000fe200017e240c */
[----:B------:R-:W-:Y:S01]  /*0730*/  IMAD R11, R13, R5, R11 ;  /* 0x000000050d0b7224 */ /* 0x000fe200078e020b */
[----:B------:R-:W-:-:S03]  /*0740*/  IADD3 R17, P0, PT, RZ, -R10, RZ ;  /* 0x8000000aff117210 */ /* 0x000fc60007f1e0ff */
[----:B------:R-:W-:Y:S02]  /*0750*/  IMAD R11, R15, R2, R11 ;  /* 0x000000020f0b7224 */ /* 0x000fe400078e020b */
[----:B------:R-:W-:-:S04]  /*0760*/  IMAD.HI.U32 R12, R13, R17, RZ ;  /* 0x000000110d0c7227 */ /* 0x000fc800078e00ff */
[----:B------:R-:W-:Y:S02]  /*0770*/  IMAD.X R10, RZ, RZ, ~R11, P0 ;  /* 0x000000ffff0a7224 */ /* 0x000fe400000e0e0b */
[----:B------:R-:W-:Y:S02]  /*0780*/  IMAD.MOV.U32 R11, RZ, RZ, RZ ;  /* 0x000000ffff0b7224 */ /* 0x000fe400078e00ff */
[----:B------:R-:W-:-:S04]  /*0790*/  IMAD.WIDE.U32 R12, P0, R13, R10, R12 ;  /* 0x0000000a0d0c7225 */ /* 0x000fc8000780000c */
[C---:B------:R-:W-:Y:S02]  /*07a0*/  IMAD R14, R15.reuse, R10, RZ ;  /* 0x0000000a0f0e7224 */ /* 0x040fe400078e02ff */
[----:B------:R-:W-:-:S04]  /*07b0*/  IMAD.HI.U32 R13, P1, R15, R17, R12 ;  /* 0x000000110f0d7227 */ /* 0x000fc8000782000c */
[----:B------:R-:W-:Y:S01]  /*07c0*/  IMAD.HI.U32 R10, R15, R10, RZ ;  /* 0x0000000a0f0a7227 */ /* 0x000fe200078e00ff */
[----:B------:R-:W-:-:S04]  /*07d0*/  IADD3 R13, P2, PT, R14, R13, RZ ;  /* 0x0000000d0e0d7210 */ /* 0x000fc80007f5e0ff */
[----:B------:R-:W-:Y:S01]  /*07e0*/  IADD3.X R15, PT, PT, R10, R15, RZ, P0, !PT ;  /* 0x0000000f0a0f7210 */ /* 0x000fe200007fe4ff */
[----:B------:R-:W-:-:S03]  /*07f0*/  IMAD.HI.U32 R10, R13, R8, RZ ;  /* 0x000000080d0a7227 */ /* 0x000fc600078e00ff */
[----:B------:R-:W-:Y:S01]  /*0800*/  IADD3.X R15, PT, PT, RZ, RZ, R15, P2, P1 ;  /* 0x000000ffff0f7210 */ /* 0x000fe200017e240f */
[----:B------:R-:W-:-:S04]  /*0810*/  IMAD.WIDE.U32 R10, R13, R9, R10 ;  /* 0x000000090d0a7225 */ /* 0x000fc800078e000a */
[C---:B------:R-:W-:Y:S02]  /*0820*/  IMAD R13, R15.reuse, R9, RZ ;  /* 0x000000090f0d7224 */ /* 0x040fe400078e02ff */
[----:B------:R-:W-:-:S04]  /*0830*/  IMAD.HI.U32 R10, P0, R15, R8, R10 ;  /* 0x000000080f0a7227 */ /* 0x000fc8000780000a */
[----:B------:R-:W-:Y:S01]  /*0840*/  IMAD.HI.U32 R12, R15, R9, RZ ;  /* 0x000000090f0c7227 */ /* 0x000fe200078e00ff */
[----:B------:R-:W-:-:S04]  /*0850*/  IADD3 R13, P1, PT, R13, R10, RZ ;  /* 0x0000000a0d0d7210 */ /* 0x000fc80007f3e0ff */
[----:B------:R-:W-:Y:S01]  /*0860*/  IADD3.X R12, PT, PT, R12, RZ, RZ, P0, !PT ;  /* 0x000000ff0c0c7210 */ /* 0x000fe200007fe4ff */
[----:B------:R-:W-:-:S04]  /*0870*/  IMAD.WIDE.U32 R10, R13, R2, RZ ;  /* 0x000000020d0a7225 */ /* 0x000fc800078e00ff */
[----:B------:R-:W-:Y:S02]  /*0880*/  IMAD.X R15, RZ, RZ, R12, P1 ;  /* 0x000000ffff0f7224 */ /* 0x000fe400008e060c */
[----:B------:R-:W-:Y:S01]  /*0890*/  IMAD R13, R13, R5, R11 ;  /* 0x000000050d0d7224 */ /* 0x000fe200078e020b */
[----:B------:R-:W-:-:S03]  /*08a0*/  IADD3 R11, P1, PT, -R10, R8, RZ ;  /* 0x000000080a0b7210 */ /* 0x000fc60007f3e1ff */
[-C--:B------:R-:W-:Y:S01]  /*08b0*/  IMAD R8, R15, R2.reuse, R13 ;  /* 0x000000020f087224 */ /* 0x080fe200078e020d */
[----:B------:R-:W-:-:S04]  /*08c0*/  ISETP.GE.U32.AND P0, PT, R11, R2, PT ;  /* 0x000000020b00720c */ /* 0x000fc80003f06070 */
[----:B------:R-:W-:Y:S02]  /*08d0*/  IADD3.X R10, PT, PT, ~R8, R9, RZ, P1, !PT ;  /* 0x00000009080a7210 */ /* 0x000fe40000ffe5ff */
[----:B------:R-:W-:Y:S02]  /*08e0*/  IADD3 R9, P1, PT, -R2, R11, RZ ;  /* 0x0000000b02097210 */ /* 0x000fe40007f3e1ff */
[----:B------:R-:W-:-:S03]  /*08f0*/  ISETP.GE.U32.AND.EX P0, PT, R10, R5, PT, P0 ;  /* 0x000000050a00720c */ /* 0x000fc60003f06100 */
[----:B------:R-:W-:Y:S01]  /*0900*/  IMAD.X R8, R10, 0x1, ~R5, P1 ;  /* 0x000000010a087824 */ /* 0x000fe200008e0e05 */
[----:B------:R-:W-:Y:S02]  /*0910*/  SEL R9, R9, R11, P0 ;  /* 0x0000000b09097207 */ /* 0x000fe40000000000 */
[----:B------:R-:W-:Y:S02]  /*0920*/  ISETP.NE.U32.AND P1, PT, R2, RZ, PT ;  /* 0x000000ff0200720c */ /* 0x000fe40003f25070 */
[----:B------:R-:W-:Y:S02]  /*0930*/  SEL R8, R8, R10, P0 ;  /* 0x0000000a08087207 */ /* 0x000fe40000000000 */
[----:B------:R-:W-:Y:S02]  /*0940*/  ISETP.GE.U32.AND P0, PT, R9, R2, PT ;  /* 0x000000020900720c */ /* 0x000fe40003f06070 */
[----:B------:R-:W-:Y:S02]  /*0950*/  IADD3 R10, PT, PT, -R2, R9, RZ ;  /* 0x00000009020a7210 */ /* 0x000fe40007ffe1ff */
[----:B------:R-:W-:Y:S01]  /*0960*/  ISETP.GE.U32.AND.EX P0, PT, R8, R5, PT, P0 ;  /* 0x000000050800720c */ /* 0x000fe20003f06100 */
[----:B------:R-:W-:Y:S01]  /*0970*/  IMAD.MOV.U32 R8, RZ, RZ, R6 ;  /* 0x000000ffff087224 */ /* 0x000fe200078e0006 */
[----:B------:R-:W-:-:S02]  /*0980*/  ISETP.NE.AND.EX P1, PT, R5, RZ, PT, P1 ;  /* 0x000000ff0500720c */ /* 0x000fc40003f25310 */
[----:B------:R-:W-:Y:S01]  /*0990*/  SEL R10, R10, R9, P0 ;  /* 0x000000090a0a7207 */ /* 0x000fe20000000000 */
[----:B------:R-:W-:-:S03]  /*09a0*/  HFMA2 R9, -RZ, RZ, 0, 0 ;  /* 0x00000000ff097431 */ /* 0x000fc600000001ff */
[----:B------:R-:W-:Y:S01]  /*09b0*/  SEL R10, R10, 0xffffffff, P1 ;  /* 0xffffffff0a0a7807 */ /* 0x000fe20000800000 */
[----:B------:R-:W-:Y:S06]  /*09c0*/  RET.REL.NODEC R8 `(_Z6rotatePdS_mii) ;  /* 0xfffffff4088c7950 */ /* 0x000fec0003c3ffff */
.L_x_13:
        /* <DEDUP_REMOVED lines=11> */
.L_x_15:


//--------------------- .nv.shared.reserved.0     --------------------------
	.section	.nv.shared.reserved.0,"aw",@nobits
	.weak		__nv_reservedSMEM_offset_0_alias
	.size		__nv_reservedSMEM_offset_0_alias, 0, 64
	.other		__nv_reservedSMEM_offset_0_alias,@"STO_CUDA_RESERVED_SHARED STV_DEFAULT"
__nv_reservedSMEM_offset_0_alias:
	.zero		0
	.zero		64


//--------------------- .nv.constant0._Z4packPdS_iii --------------------------
	.section	.nv.constant0._Z4packPdS_iii,"a",@progbits
	.sectionflags	@""
	.align	4
.nv.constant0._Z4packPdS_iii:
	.zero		924


//--------------------- .nv.constant0._Z10rotate_revPdS_mii --------------------------
	.section	.nv.constant0._Z10rotate_revPdS_mii,"a",@progbits
	.sectionflags	@""
	.align	4
.nv.constant0._Z10rotate_revPdS_mii:
	.zero		928


//--------------------- .nv.constant0._Z6rotatePdS_mii --------------------------
	.section	.nv.constant0._Z6rotatePdS_mii,"a",@progbits
	.sectionflags	@""
	.align	4
.nv.constant0._Z6rotatePdS_mii:
	.zero		928


//--------------------- SYMBOLS --------------------------

	.type		.nv.reservedSmem.offset0,@object
	.size		.nv.reservedSmem.offset0,0x4
